def attn_fwd(
    Q,
    K,
    V,
    Out,
    Lse,
    sm_scale,
    stride_qz,
    stride_qh,
    stride_qm,
    stride_qk,
    stride_kz,
    stride_kh,
    stride_kn,
    stride_kk,
    stride_vz,
    stride_vh,
    stride_vn,
    stride_vk,
    stride_oz,
    stride_oh,
    stride_om,
    stride_ok,
    seqlen_q,
    seqlen_k,
    BLOCK_M: tl.constexpr,
    BLOCK_N: tl.constexpr,
    HEAD_DIM: tl.constexpr,
    CAUSAL: tl.constexpr,
):
    start_m = tl.program_id(0)
    off_hz = tl.program_id(1)
    q_off = off_hz * stride_qh
    k_off = off_hz * stride_kh
    v_off = off_hz * stride_vh
    offs_m = start_m * BLOCK_M + tl.arange(0, BLOCK_M)
    offs_d = tl.arange(0, HEAD_DIM)
    offs_n = tl.arange(0, BLOCK_N)
    q_ptrs = Q + q_off + offs_m[:, None] * stride_qm + offs_d[None, :] * stride_qk
    k_ptrs = K + k_off + offs_d[:, None] * stride_kk + offs_n[None, :] * stride_kn
    v_ptrs = V + v_off + offs_n[:, None] * stride_vn + offs_d[None, :] * stride_vk
    m_i = tl.full([BLOCK_M], float("-inf"), dtype=tl.float32)
    l_i = tl.zeros([BLOCK_M], dtype=tl.float32) + 1.0
    acc = tl.zeros([BLOCK_M, HEAD_DIM], dtype=tl.float32)
    q = tl.load(q_ptrs)
    acc, l_i, m_i = _attn_fwd_inner(
        acc,
        l_i,
        m_i,
        q,
        k_ptrs,
        v_ptrs,
        sm_scale,
        stride_kn,
        stride_vn,
        start_m,
        seqlen_k,
        BLOCK_M,
        BLOCK_N,
        HEAD_DIM,
        CAUSAL,
    )
    acc = acc / l_i[:, None]
    lse = m_i + tl.math.log2(l_i) / 1.4426950408889634
    o_ptrs = (
        Out
        + off_hz * stride_oh
        + offs_m[:, None] * stride_om
        + offs_d[None, :] * stride_ok
    )
    tl.store(o_ptrs, acc.to(Out.dtype.element_ty))
    tl.store(Lse + off_hz * seqlen_q + offs_m, lse)

# config = {"BLOCK_M": 32, "BLOCK_N": 32, "HEAD_DIM": 128, "arch": "sm_90", "causal": false, "dtype": "fp8e4m3", "num_stages": 4, "num_warps": 8}
# arch = sm_90


// ===== COMPILED SASS (sm_90a) =====

	.target	sm_90a

	.elftype	@"ET_EXEC"


//--------------------- .note.nv.tkinfo           --------------------------
	.section	.note.nv.tkinfo,"",@"SHT_NOTE"
	.sectionflags	@"SHF_NOTE_NV_TKINFO"
	.tkinfo
        /*0018*/ 	.word	0x00000002
        /*0030*/ 	.string	""
        /*0030*/ 	.string	"ptxas"
        /*0030*/ 	.string	"Cuda compilation tools, release 13.0, V13.0.88"
        /*0030*/ 	.string	"Build cuda_13.0.r13.0/compiler.36424714_0"
        /*0030*/ 	.string	"-v  -suppress-debug-info  -lineinfo  -arch sm_90a "



//--------------------- .note.nv.cuinfo           --------------------------
	.section	.note.nv.cuinfo,"",@"SHT_NOTE"
	.sectionflags	@"SHF_NOTE_NV_CUINFO"
        /*0018*/ 	.short	0x0002
        /*001a*/ 	.short	0x005a
        /*001c*/ 	.short	0x0082
	.zero		2


//--------------------- .nv.info                  --------------------------
	.section	.nv.info,"",@"SHT_CUDA_INFO"
	.align	4


	//----- nvinfo : EIATTR_REGCOUNT
	.align		4
        /*0000*/ 	.byte	0x04, 0x2f
        /*0002*/ 	.short	(.L_2 - .L_1)
	.align		4
.L_1:
        /*0004*/ 	.word	index@(attn_fwd)
        /*0008*/ 	.word	0x000000a6


	//----- nvinfo : EIATTR_FRAME_SIZE
	.align		4
.L_2:
        /*000c*/ 	.byte	0x04, 0x11
        /*000e*/ 	.short	(.L_4 - .L_3)
	.align		4
.L_3:
        /*0010*/ 	.word	index@(attn_fwd)
        /*0014*/ 	.word	0x00000000


	//----- nvinfo : EIATTR_MIN_STACK_SIZE
	.align		4
.L_4:
        /*0018*/ 	.byte	0x04, 0x12
        /*001a*/ 	.short	(.L_6 - .L_5)
	.align		4
.L_5:
        /*001c*/ 	.word	index@(attn_fwd)
        /*0020*/ 	.word	0x00000000
.L_6:


//--------------------- .nv.compat                --------------------------
	.section	.nv.compat,"",@"SHT_CUDA_COMPAT_INFO"
	.align	4
        /*0000*/ 	.byte	0x02, 0x09, 0x01, 0x00, 0x02, 0x02, 0x02, 0x00, 0x02, 0x05, 0x05, 0x00, 0x03, 0x07, 0x01, 0x01
        /*0010*/ 	.byte	0x02, 0x03, 0x00, 0x00, 0x02, 0x06, 0x01, 0x00, 0x04, 0x0b, 0x08, 0x00, 0x00, 0x00, 0x00, 0x00
        /*0020*/ 	.byte	0x00, 0x00, 0x00, 0x00


//--------------------- .nv.info.attn_fwd         --------------------------
	.section	.nv.info.attn_fwd,"",@"SHT_CUDA_INFO"
	.sectionflags	@""
	.align	4


	//----- nvinfo : EIATTR_CUDA_API_VERSION
	.align		4
        /*0000*/ 	.byte	0x04, 0x37
        /*0002*/ 	.short	(.L_8 - .L_7)
.L_7:
        /*0004*/ 	.word	0x00000082


	//----- nvinfo : EIATTR_KPARAM_INFO
	.align		4
.L_8:
        /*0008*/ 	.byte	0x04, 0x17
        /*000a*/ 	.short	(.L_10 - .L_9)
.L_9:
        /*000c*/ 	.word	0x00000000
        /*0010*/ 	.short	0x0019
        /*0012*/ 	.short	0x0080
        /*0014*/ 	.byte	0x00, 0xf4, 0x21, 0x00


	//----- nvinfo : EIATTR_KPARAM_INFO
	.align		4
.L_10:
        /*0018*/ 	.byte	0x04, 0x17
        /*001a*/ 	.short	(.L_12 - .L_11)
.L_11:
        /*001c*/ 	.word	0x00000000
        /*0020*/ 	.short	0x0018
        /*0022*/ 	.short	0x0078
        /*0024*/ 	.byte	0x00, 0xf4, 0x21, 0x00


	//----- nvinfo : EIATTR_KPARAM_INFO
	.align		4
.L_12:
        /*0028*/ 	.byte	0x04, 0x17
        /*002a*/ 	.short	(.L_14 - .L_13)
.L_13:
        /*002c*/ 	.word	0x00000000
        /*0030*/ 	.short	0x0017
        /*0032*/ 	.short	0x0070
        /*0034*/ 	.byte	0x00, 0xf0, 0x11, 0x00


	//----- nvinfo : EIATTR_KPARAM_INFO
	.align		4
.L_14:
        /*0038*/ 	.byte	0x04, 0x17
        /*003a*/ 	.short	(.L_16 - .L_15)
.L_15:
        /*003c*/ 	.word	0x00000000
        /*0040*/ 	.short	0x0016
        /*0042*/ 	.short	0x006c
        /*0044*/ 	.byte	0x00, 0xf0, 0x11, 0x00


	//----- nvinfo : EIATTR_KPARAM_INFO
	.align		4
.L_16:
        /*0048*/ 	.byte	0x04, 0x17
        /*004a*/ 	.short	(.L_18 - .L_17)
.L_17:
        /*004c*/ 	.word	0x00000000
        /*0050*/ 	.short	0x0015
        /*0052*/ 	.short	0x0068
        /*0054*/ 	.byte	0x00, 0xf0, 0x11, 0x00


	//----- nvinfo : EIATTR_KPARAM_INFO
	.align		4
.L_18:
        /*0058*/ 	.byte	0x04, 0x17
        /*005a*/ 	.short	(.L_20 - .L_19)
.L_19:
        /*005c*/ 	.word	0x00000000
        /*0060*/ 	.short	0x0014
        /*0062*/ 	.short	0x0064
        /*0064*/ 	.byte	0x00, 0xf0, 0x11, 0x00


	//----- nvinfo : EIATTR_KPARAM_INFO
	.align		4
.L_20:
        /*0068*/ 	.byte	0x04, 0x17
        /*006a*/ 	.short	(.L_22 - .L_21)
.L_21:
        /*006c*/ 	.word	0x00000000
        /*0070*/ 	.short	0x0013
        /*0072*/ 	.short	0x0060
        /*0074*/ 	.byte	0x00, 0xf0, 0x11, 0x00


	//----- nvinfo : EIATTR_KPARAM_INFO
	.align		4
.L_22:
        /*0078*/ 	.byte	0x04, 0x17
        /*007a*/ 	.short	(.L_24 - .L_23)
.L_23:
        /*007c*/ 	.word	0x00000000
        /*0080*/ 	.short	0x0012
        /*0082*/ 	.short	0x005c
        /*0084*/ 	.byte	0x00, 0xf0, 0x11, 0x00


	//----- nvinfo : EIATTR_KPARAM_INFO
	.align		4
.L_24:
        /*0088*/ 	.byte	0x04, 0x17
        /*008a*/ 	.short	(.L_26 - .L_25)
.L_25:
        /*008c*/ 	.word	0x00000000
        /*0090*/ 	.short	0x0011
        /*0092*/ 	.short	0x0058
        /*0094*/ 	.byte	0x00, 0xf0, 0x11, 0x00


	//----- nvinfo : EIATTR_KPARAM_INFO
	.align		4
.L_26:
        /*0098*/ 	.byte	0x04, 0x17
        /*009a*/ 	.short	(.L_28 - .L_27)
.L_27:
        /*009c*/ 	.word	0x00000000
        /*00a0*/ 	.short	0x0010
        /*00a2*/ 	.short	0x0054
        /*00a4*/ 	.byte	0x00, 0xf0, 0x11, 0x00


	//----- nvinfo : EIATTR_KPARAM_INFO
	.align		4
.L_28:
        /*00a8*/ 	.byte	0x04, 0x17
        /*00aa*/ 	.short	(.L_30 - .L_29)
.L_29:
        /*00ac*/ 	.word	0x00000000
        /*00b0*/ 	.short	0x000f
        /*00b2*/ 	.short	0x0050
        /*00b4*/ 	.byte	0x00, 0xf0, 0x11, 0x00


	//----- nvinfo : EIATTR_KPARAM_INFO
	.align		4
.L_30:
        /*00b8*/ 	.byte	0x04, 0x17
        /*00ba*/ 	.short	(.L_32 - .L_31)
.L_31:
        /*00bc*/ 	.word	0x00000000
        /*00c0*/ 	.short	0x000e
        /*00c2*/ 	.short	0x004c
        /*00c4*/ 	.byte	0x00, 0xf0, 0x11, 0x00


	//----- nvinfo : EIATTR_KPARAM_INFO
	.align		4
.L_32:
        /*00c8*/ 	.byte	0x04, 0x17
        /*00ca*/ 	.short	(.L_34 - .L_33)
.L_33:
        /*00cc*/ 	.word	0x00000000
        /*00d0*/ 	.short	0x000d
        /*00d2*/ 	.short	0x0048
        /*00d4*/ 	.byte	0x00, 0xf0, 0x11, 0x00


	//----- nvinfo : EIATTR_KPARAM_INFO
	.align		4
.L_34:
        /*00d8*/ 	.byte	0x04, 0x17
        /*00da*/ 	.short	(.L_36 - .L_35)
.L_35:
        /*00dc*/ 	.word	0x00000000
        /*00e0*/ 	.short	0x000c
        /*00e2*/ 	.short	0x0044
        /*00e4*/ 	.byte	0x00, 0xf0, 0x11, 0x00


	//----- nvinfo : EIATTR_KPARAM_INFO
	.align		4
.L_36:
        /*00e8*/ 	.byte	0x04, 0x17
        /*00ea*/ 	.short	(.L_38 - .L_37)
.L_37:
        /*00ec*/ 	.word	0x00000000
        /*00f0*/ 	.short	0x000b
        /*00f2*/ 	.short	0x0040
        /*00f4*/ 	.byte	0x00, 0xf0, 0x11, 0x00


	//----- nvinfo : EIATTR_KPARAM_INFO
	.align		4
.L_38:
        /*00f8*/ 	.byte	0x04, 0x17
        /*00fa*/ 	.short	(.L_40 - .L_39)
.L_39:
        /*00fc*/ 	.word	0x00000000
        /*0100*/ 	.short	0x000a
        /*0102*/ 	.short	0x003c
        /*0104*/ 	.byte	0x00, 0xf0, 0x11, 0x00


	//----- nvinfo : EIATTR_KPARAM_INFO
	.align		4
.L_40:
        /*0108*/ 	.byte	0x04, 0x17
        /*010a*/ 	.short	(.L_42 - .L_41)
.L_41:
        /*010c*/ 	.word	0x00000000
        /*0110*/ 	.short	0x0009
        /*0112*/ 	.short	0x0038
        /*0114*/ 	.byte	0x00, 0xf0, 0x11, 0x00


	//----- nvinfo : EIATTR_KPARAM_INFO
	.align		4
.L_42:
        /*0118*/ 	.byte	0x04, 0x17
        /*011a*/ 	.short	(.L_44 - .L_43)
.L_43:
        /*011c*/ 	.word	0x00000000
        /*0120*/ 	.short	0x0008
        /*0122*/ 	.short	0x0034
        /*0124*/ 	.byte	0x00, 0xf0, 0x11, 0x00


	//----- nvinfo : EIATTR_KPARAM_INFO
	.align		4
.L_44:
        /*0128*/ 	.byte	0x04, 0x17
        /*012a*/ 	.short	(.L_46 - .L_45)
.L_45:
        /*012c*/ 	.word	0x00000000
        /*0130*/ 	.short	0x0007
        /*0132*/ 	.short	0x0030
        /*0134*/ 	.byte	0x00, 0xf0, 0x11, 0x00


	//----- nvinfo : EIATTR_KPARAM_INFO
	.align		4
.L_46:
        /*0138*/ 	.byte	0x04, 0x17
        /*013a*/ 	.short	(.L_48 - .L_47)
.L_47:
        /*013c*/ 	.word	0x00000000
        /*0140*/ 	.short	0x0006
        /*0142*/ 	.short	0x002c
        /*0144*/ 	.byte	0x00, 0xf0, 0x11, 0x00


	//----- nvinfo : EIATTR_KPARAM_INFO
	.align		4
.L_48:
        /*0148*/ 	.byte	0x04, 0x17
        /*014a*/ 	.short	(.L_50 - .L_49)
.L_49:
        /*014c*/ 	.word	0x00000000
        /*0150*/ 	.short	0x0005
        /*0152*/ 	.short	0x0028
        /*0154*/ 	.byte	0x00, 0xf0, 0x11, 0x00


	//----- nvinfo : EIATTR_KPARAM_INFO
	.align		4
.L_50:
        /*0158*/ 	.byte	0x04, 0x17
        /*015a*/ 	.short	(.L_52 - .L_51)
.L_51:
        /*015c*/ 	.word	0x00000000
        /*0160*/ 	.short	0x0004
        /*0162*/ 	.short	0x0020
        /*0164*/ 	.byte	0x00, 0xf4, 0x21, 0x00


	//----- nvinfo : EIATTR_KPARAM_INFO
	.align		4
.L_52:
        /*0168*/ 	.byte	0x04, 0x17
        /*016a*/ 	.short	(.L_54 - .L_53)
.L_53:
        /*016c*/ 	.word	0x00000000
        /*0170*/ 	.short	0x0003
        /*0172*/ 	.short	0x0018
        /*0174*/ 	.byte	0x00, 0xf4, 0x21, 0x00


	//----- nvinfo : EIATTR_KPARAM_INFO
	.align		4
.L_54:
        /*0178*/ 	.byte	0x04, 0x17
        /*017a*/ 	.short	(.L_56 - .L_55)
.L_55:
        /*017c*/ 	.word	0x00000000
        /*0180*/ 	.short	0x0002
        /*0182*/ 	.short	0x0010
        /*0184*/ 	.byte	0x00, 0xf4, 0x21, 0x00


	//----- nvinfo : EIATTR_KPARAM_INFO
	.align		4
.L_56:
        /*0188*/ 	.byte	0x04, 0x17
        /*018a*/ 	.short	(.L_58 - .L_57)
.L_57:
        /*018c*/ 	.word	0x00000000
        /*0190*/ 	.short	0x0001
        /*0192*/ 	.short	0x0008
        /*0194*/ 	.byte	0x00, 0xf4, 0x21, 0x00


	//----- nvinfo : EIATTR_KPARAM_INFO
	.align		4
.L_58:
        /*0198*/ 	.byte	0x04, 0x17
        /*019a*/ 	.short	(.L_60 - .L_59)
.L_59:
        /*019c*/ 	.word	0x00000000
        /*01a0*/ 	.short	0x0000
        /*01a2*/ 	.short	0x0000
        /*01a4*/ 	.byte	0x00, 0xf4, 0x21, 0x00


	//----- nvinfo : EIATTR_SPARSE_MMA_MASK
	.align		4
.L_60:
        /*01a8*/ 	.byte	0x03, 0x50
        /*01aa*/ 	.short	0x0000


	//----- nvinfo : EIATTR_MAXREG_COUNT
	.align		4
        /*01ac*/ 	.byte	0x03, 0x1b
        /*01ae*/ 	.short	0x00ff


	//----- nvinfo : EIATTR_NUM_BARRIERS
	.align		4
        /*01b0*/ 	.byte	0x02, 0x4c
        /*01b2*/ 	.byte	0x01
	.zero		1


	//----- nvinfo : EIATTR_MERCURY_ISA_VERSION
	.align		4
        /*01b4*/ 	.byte	0x03, 0x5f
        /*01b6*/ 	.short	0x0101


	//----- nvinfo : EIATTR_COOP_GROUP_MASK_REGIDS
	.align		4
        /*01b8*/ 	.byte	0x04, 0x29
        /*01ba*/ 	.short	(.L_62 - .L_61)


	//   ....[0]....
.L_61:
        /*01bc*/ 	.word	0xffffffff


	//   ....[1]....
        /*01c0*/ 	.word	0xffffffff


	//   ....[2]....
        /*01c4*/ 	.word	0xffffffff


	//   ....[3]....
        /*01c8*/ 	.word	0xffffffff


	//   ....[4]....
        /*01cc*/ 	.word	0xffffffff


	//   ....[5]....
        /*01d0*/ 	.word	0xffffffff


	//   ....[6]....
        /*01d4*/ 	.word	0xffffffff


	//   ....[7]....
        /*01d8*/ 	.word	0xffffffff


	//   ....[8]....
        /*01dc*/ 	.word	0xffffffff


	//   ....[9]....
        /*01e0*/ 	.word	0xffffffff


	//   ....[10]....
        /*01e4*/ 	.word	0xffffffff


	//   ....[11]....
        /*01e8*/ 	.word	0xffffffff


	//   ....[12]....
        /*01ec*/ 	.word	0xffffffff


	//   ....[13]....
        /*01f0*/ 	.word	0xffffffff


	//   ....[14]....
        /*01f4*/ 	.word	0xffffffff


	//   ....[15]....
        /*01f8*/ 	.word	0xffffffff


	//   ....[16]....
        /*01fc*/ 	.word	0xffffffff


	//   ....[17]....
        /*0200*/ 	.word	0xffffffff


	//   ....[18]....
        /*0204*/ 	.word	0xffffffff


	//   ....[19]....
        /*0208*/ 	.word	0xffffffff


	//----- nvinfo : EIATTR_COOP_GROUP_INSTR_OFFSETS
	.align		4
.L_62:
        /*020c*/ 	.byte	0x04, 0x28
        /*020e*/ 	.short	(.L_64 - .L_63)


	//   ....[0]....
.L_63:
        /*0210*/ 	.word	0x00002290


	//   ....[1]....
        /*0214*/ 	.word	0x000022a0


	//   ....[2]....
        /*0218*/ 	.word	0x000022b0


	//   ....[3]....
        /*021c*/ 	.word	0x000022c0


	//   ....[4]....
        /*0220*/ 	.word	0x00002310


	//   ....[5]....
        /*0224*/ 	.word	0x00002320


	//   ....[6]....
        /*0228*/ 	.word	0x00002330


	//   ....[7]....
        /*022c*/ 	.word	0x00002340


	//   ....[8]....
        /*0230*/ 	.word	0x000023f0


	//   ....[9]....
        /*0234*/ 	.word	0x00002410


	//   ....[10]....
        /*0238*/ 	.word	0x00002680


	//   ....[11]....
        /*023c*/ 	.word	0x00002690


	//   ....[12]....
        /*0240*/ 	.word	0x000026b0


	//   ....[13]....
        /*0244*/ 	.word	0x000026c0


	//   ....[14]....
        /*0248*/ 	.word	0x000026f0


	//   ....[15]....
        /*024c*/ 	.word	0x00002720


	//   ....[16]....
        /*0250*/ 	.word	0x00002730


	//   ....[17]....
        /*0254*/ 	.word	0x00002740


	//   ....[18]....
        /*0258*/ 	.word	0x00002800


	//   ....[19]....
        /*025c*/ 	.word	0x00002820


	//----- nvinfo : EIATTR_EXIT_INSTR_OFFSETS
	.align		4
.L_64:
        /*0260*/ 	.byte	0x04, 0x1c
        /*0262*/ 	.short	(.L_66 - .L_65)


	//   ....[0]....
.L_65:
        /*0264*/ 	.word	0x000048f0


	//   ....[1]....
        /*0268*/ 	.word	0x00004920


	//----- nvinfo : EIATTR_REQNTID
	.align		4
.L_66:
        /*026c*/ 	.byte	0x04, 0x10
        /*026e*/ 	.short	(.L_68 - .L_67)
.L_67:
        /*0270*/ 	.word	0x00000100
        /*0274*/ 	.word	0x00000001
        /*0278*/ 	.word	0x00000001


	//----- nvinfo : EIATTR_CBANK_PARAM_SIZE
	.align		4
.L_68:
        /*027c*/ 	.byte	0x03, 0x19
        /*027e*/ 	.short	0x0088


	//----- nvinfo : EIATTR_PARAM_CBANK
	.align		4
        /*0280*/ 	.byte	0x04, 0x0a
        /*0282*/ 	.short	(.L_70 - .L_69)
	.align		4
.L_69:
        /*0284*/ 	.word	index@(.nv.constant0.attn_fwd)
        /*0288*/ 	.short	0x0210
        /*028a*/ 	.short	0x0088


	//----- nvinfo : EIATTR_SW_WAR
	.align		4
.L_70:
        /*028c*/ 	.byte	0x04, 0x36
        /*028e*/ 	.short	(.L_72 - .L_71)
.L_71:
        /*0290*/ 	.word	0x00000008
.L_72:


//--------------------- .nv.callgraph             --------------------------
	.section	.nv.callgraph,"",@"SHT_CUDA_CALLGRAPH"
	.align	4
	.sectionentsize	8
	.align		4
        /*0000*/ 	.word	0x00000000
	.align		4
        /*0004*/ 	.word	0xffffffff
	.align		4
        /*0008*/ 	.word	0x00000000
	.align		4
        /*000c*/ 	.word	0xfffffffe
	.align		4
        /*0010*/ 	.word	0x00000000
	.align		4
        /*0014*/ 	.word	0xfffffffd
	.align		4
        /*0018*/ 	.word	0x00000000
	.align		4
        /*001c*/ 	.word	0xfffffffc


//--------------------- .nv.constant4             --------------------------
	.section	.nv.constant4,"a",@progbits
	.align	8
	.align		8
.nv.constant4:
        /*0000*/ 	.dword	_$_str


//--------------------- .text.attn_fwd            --------------------------
	.section	.text.attn_fwd,"ax",@progbits
	.align	128
        .global         attn_fwd
        .type           attn_fwd,@function
        .size           attn_fwd,(.L_x_3 - attn_fwd)
        .other          attn_fwd,@"STO_CUDA_ENTRY STV_DEFAULT"
attn_fwd:
.text.attn_fwd:
[----:B------:R-:W-:Y:S01]  /*0000*/  LDC R1, c[0x0][0x28] ;  /* 0x00000a00ff017b82 */ /* 0x000fe20000000800 */
[----:B------:R-:W0:Y:S07]  /*0010*/  S2R R64, SR_TID.X ;  /* 0x0000000000407919 */ /* 0x000e2e0000002100 */
[----:B------:R-:W1:Y:S01]  /*0020*/  S2UR UR8, SR_CTAID.Y ;  /* 0x00000000000879c3 */ /* 0x000e620000002600 */
[----:B------:R-:W-:Y:S01]  /*0030*/  ULDC.64 UR4, c[0x0][0x240] ;  /* 0x0000900000047ab9 */ /* 0x000fe20000000a00 */
[----:B------:R-:W-:Y:S01]  /*0040*/  ULDC.64 UR10, c[0x0][0x208] ;  /* 0x00008200000a7ab9 */ /* 0x000fe20000000a00 */
[----:B------:R-:W2:Y:S05]  /*0050*/  S2R R3, SR_CTAID.X ;  /* 0x0000000000037919 */ /* 0x000eaa0000002500 */
[----:B------:R-:W3:Y:S08]  /*0060*/  LDC R30, c[0x0][0x248] ;  /* 0x00009200ff1e7b82 */ /* 0x000ef00000000800 */
[----:B------:R-:W4:Y:S01]  /*0070*/  LDC.64 R26, c[0x0][0x210] ;  /* 0x00008400ff1a7b82 */ /* 0x000f220000000a00 */
[----:B-1----:R-:W-:Y:S01]  /*0080*/  UIMAD UR4, UR8, UR4, URZ ;  /* 0x00000004080472a4 */ /* 0x002fe2000f8e023f */
[----:B0-----:R-:W-:-:S02]  /*0090*/  LOP3.LUT R0, R64, 0x1f, RZ, 0xc0, !PT ;  /* 0x0000001f40007812 */ /* 0x001fc400078ec0ff */
[----:B------:R-:W-:-:S03]  /*00a0*/  SHF.R.U32.HI R157, RZ, 0x5, R64 ;  /* 0x00000005ff9d7819 */ /* 0x000fc60000011640 */
[----:B--2---:R-:W-:Y:S01]  /*00b0*/  IMAD R158, R3, 0x20, R0 ;  /* 0x00000020039e7824 */ /* 0x004fe200078e0200 */
[----:B------:R-:W-:-:S03]  /*00c0*/  SGXT.U32 R157, R157, 0x3 ;  /* 0x000000039d9d781a */ /* 0x000fc60000000000 */
[----:B------:R-:W-:Y:S01]  /*00d0*/  IMAD R3, R158, UR5, RZ ;  /* 0x000000059e037c24 */ /* 0x000fe2000f8e02ff */
[----:B------:R-:W-:Y:S01]  /*00e0*/  USHF.R.S32.HI UR5, URZ, 0x1f, UR4 ;  /* 0x0000001f3f057899 */ /* 0x000fe20008011404 */
[----:B---3--:R-:W-:-:S03]  /*00f0*/  IMAD R5, R157, R30, RZ ;  /* 0x0000001e9d057224 */ /* 0x008fc600078e02ff */
[----:B----4-:R-:W-:Y:S01]  /*0100*/  IADD3 R26, P0, P1, R3, UR4, R26 ;  /* 0x00000004031a7c10 */ /* 0x010fe2000f91e01a */
[----:B------:R-:W-:Y:S01]  /*0110*/  IMAD R6, R30, 0x8, R5 ;  /* 0x000000081e067824 */ /* 0x000fe200078e0205 */
[----:B------:R-:W-:-:S03]  /*0120*/  SHF.R.S32.HI R2, RZ, 0x1f, R3 ;  /* 0x0000001fff027819 */ /* 0x000fc60000011403 */
[----:B------:R-:W-:Y:S01]  /*0130*/  IMAD R7, R30, 0x8, R6 ;  /* 0x000000081e077824 */ /* 0x000fe200078e0206 */
[----:B------:R-:W-:Y:S02]  /*0140*/  IADD3.X R28, R2, UR5, R27, P0, P1 ;  /* 0x00000005021c7c10 */ /* 0x000fe400087e241b */
[CC--:B------:R-:W-:Y:S01]  /*0150*/  IADD3 R2, P0, R5.reuse, R26.reuse, RZ ;  /* 0x0000001a05027210 */ /* 0x0c0fe20007f1e0ff */
[----:B------:R-:W-:Y:S01]  /*0160*/  IMAD R9, R30, 0x8, R7 ;  /* 0x000000081e097824 */ /* 0x000fe200078e0207 */
[C---:B------:R-:W-:Y:S02]  /*0170*/  IADD3 R4, P1, R6.reuse, R26, RZ ;  /* 0x0000001a06047210 */ /* 0x040fe40007f3e0ff */
[-C--:B------:R-:W-:Y:S02]  /*0180*/  LEA.HI.X.SX32 R3, R5, R28.reuse, 0x1, P0 ;  /* 0x0000001c05037211 */ /* 0x080fe400000f0eff */
[----:B------:R-:W-:Y:S01]  /*0190*/  LEA.HI.X.SX32 R5, R6, R28, 0x1, P1 ;  /* 0x0000001c06057211 */ /* 0x000fe200008f0eff */
[C---:B------:R-:W-:Y:S01]  /*01a0*/  IMAD R11, R30.reuse, 0x8, R9 ;  /* 0x000000081e0b7824 */ /* 0x040fe200078e0209 */
[C---:B------:R-:W-:Y:S01]  /*01b0*/  IADD3 R6, P0, R7.reuse, R26, RZ ;  /* 0x0000001a07067210 */ /* 0x040fe20007f1e0ff */
[----:B------:R0:W2:Y:S02]  /*01c0*/  LDG.E.U8 R16, desc[UR10][R2.64] ;  /* 0x0000000a02107981 */ /* 0x0000a4000c1e1100 */
[C---:B------:R-:W-:Y:S01]  /*01d0*/  IMAD R13, R30.reuse, 0x8, R11 ;  /* 0x000000081e0d7824 */ /* 0x040fe200078e020b */
[----:B------:R-:W-:Y:S01]  /*01e0*/  LEA.HI.X.SX32 R7, R7, R28, 0x1, P0 ;  /* 0x0000001c07077211 */ /* 0x000fe200000f0eff */
[----:B------:R-:W2:Y:S01]  /*01f0*/  LDG.E.U8 R17, desc[UR10][R4.64] ;  /* 0x0000000a04117981 */ /* 0x000ea2000c1e1100 */
[----:B------:R-:W-:Y:S01]  /*0200*/  IADD3 R8, P0, R9, R26, RZ ;  /* 0x0000001a09087210 */ /* 0x000fe20007f1e0ff */
[----:B------:R-:W-:-:S02]  /*0210*/  IMAD R14, R30, 0x8, R13 ;  /* 0x000000081e0e7824 */ /* 0x000fc400078e020d */
[----:B------:R1:W3:Y:S01]  /*0220*/  LDG.E.U8 R18, desc[UR10][R6.64] ;  /* 0x0000000a06127981 */ /* 0x0002e2000c1e1100 */
[----:B------:R-:W-:Y:S02]  /*0230*/  LEA.HI.X.SX32 R9, R9, R28, 0x1, P0 ;  /* 0x0000001c09097211 */ /* 0x000fe400000f0eff */
[CC--:B------:R-:W-:Y:S01]  /*0240*/  IADD3 R10, P0, R11.reuse, R26.reuse, RZ ;  /* 0x0000001a0b0a7210 */ /* 0x0c0fe20007f1e0ff */
[----:B------:R-:W-:Y:S01]  /*0250*/  IMAD R15, R30, 0x8, R14 ;  /* 0x000000081e0f7824 */ /* 0x000fe200078e020e */
[----:B------:R-:W-:Y:S01]  /*0260*/  IADD3 R12, P1, R14, R26, RZ ;  /* 0x0000001a0e0c7210 */ /* 0x000fe20007f3e0ff */
[----:B------:R4:W3:Y:S01]  /*0270*/  LDG.E.U8 R19, desc[UR10][R8.64] ;  /* 0x0000000a08137981 */ /* 0x0008e2000c1e1100 */
[----:B------:R-:W-:Y:S02]  /*0280*/  LEA.HI.X.SX32 R11, R11, R28, 0x1, P0 ;  /* 0x0000001c0b0b7211 */ /* 0x000fe400000f0eff */
[----:B0-----:R-:W-:Y:S01]  /*0290*/  IADD3 R2, P0, R13, R26, RZ ;  /* 0x0000001a0d027210 */ /* 0x001fe20007f1e0ff */
[----:B-1----:R-:W-:-:S02]  /*02a0*/  IMAD R7, R30, 0x8, R15 ;  /* 0x000000081e077824 */ /* 0x002fc400078e020f */
[----:B------:R0:W5:Y:S01]  /*02b0*/  LDG.E.U8 R20, desc[UR10][R10.64] ;  /* 0x0000000a0a147981 */ /* 0x000162000c1e1100 */
[----:B------:R-:W-:Y:S02]  /*02c0*/  LEA.HI.X.SX32 R3, R13, R28, 0x1, P0 ;  /* 0x0000001c0d037211 */ /* 0x000fe400000f0eff */
[C---:B------:R-:W-:Y:S01]  /*02d0*/  IADD3 R4, P0, R15.reuse, R26, RZ ;  /* 0x0000001a0f047210 */ /* 0x040fe20007f1e0ff */
[----:B----4-:R-:W-:Y:S01]  /*02e0*/  IMAD R9, R30, 0x8, R7 ;  /* 0x000000081e097824 */ /* 0x010fe200078e0207 */
[-C--:B------:R-:W-:Y:S01]  /*02f0*/  LEA.HI.X.SX32 R13, R14, R28.reuse, 0x1, P1 ;  /* 0x0000001c0e0d7211 */ /* 0x080fe200008f0eff */
[----:B------:R-:W5:Y:S01]  /*0300*/  LDG.E.U8 R21, desc[UR10][R2.64] ;  /* 0x0000000a02157981 */ /* 0x000f62000c1e1100 */
[----:B------:R-:W-:Y:S01]  /*0310*/  LEA.HI.X.SX32 R5, R15, R28, 0x1, P0 ;  /* 0x0000001c0f057211 */ /* 0x000fe200000f0eff */
[C---:B------:R-:W-:Y:S01]  /*0320*/  IMAD R14, R30.reuse, 0x8, R9 ;  /* 0x000000081e0e7824 */ /* 0x040fe200078e0209 */
[C---:B------:R-:W-:Y:S01]  /*0330*/  IADD3 R6, P0, R7.reuse, R26, RZ ;  /* 0x0000001a07067210 */ /* 0x040fe20007f1e0ff */
[----:B------:R1:W4:Y:S02]  /*0340*/  LDG.E.U8 R22, desc[UR10][R12.64] ;  /* 0x0000000a0c167981 */ /* 0x000324000c1e1100 */
[----:B------:R-:W-:Y:S01]  /*0350*/  IMAD R15, R30, 0x8, R14 ;  /* 0x000000081e0f7824 */ /* 0x000fe200078e020e */
[----:B------:R-:W-:Y:S01]  /*0360*/  LEA.HI.X.SX32 R7, R7, R28, 0x1, P0 ;  /* 0x0000001c07077211 */ /* 0x000fe200000f0eff */
[----:B------:R1:W4:Y:S01]  /*0370*/  LDG.E.U8 R23, desc[UR10][R4.64] ;  /* 0x0000000a04177981 */ /* 0x000322000c1e1100 */
[----:B------:R-:W-:-:S02]  /*0380*/  IADD3 R8, P0, R9, R26, RZ ;  /* 0x0000001a09087210 */ /* 0x000fc40007f1e0ff */
[----:B0-----:R-:W-:Y:S01]  /*0390*/  IADD3 R10, P1, R14, R26, RZ ;  /* 0x0000001a0e0a7210 */ /* 0x001fe20007f3e0ff */
[----:B------:R0:W4:Y:S01]  /*03a0*/  LDG.E.U8 R24, desc[UR10][R6.64] ;  /* 0x0000000a06187981 */ /* 0x000122000c1e1100 */
[----:B------:R-:W-:Y:S01]  /*03b0*/  LEA.HI.X.SX32 R9, R9, R28, 0x1, P0 ;  /* 0x0000001c09097211 */ /* 0x000fe200000f0eff */
[----:B-1----:R-:W-:Y:S01]  /*03c0*/  IMAD R12, R30, 0x8, R15 ;  /* 0x000000081e0c7824 */ /* 0x002fe200078e020f */
[----:B------:R-:W-:-:S03]  /*03d0*/  IADD3 R2, P0, R15, R26, RZ ;  /* 0x0000001a0f027210 */ /* 0x000fc60007f1e0ff */
[----:B------:R-:W-:Y:S01]  /*03e0*/  IMAD R13, R30, 0x8, R12 ;  /* 0x000000081e0d7824 */ /* 0x000fe200078e020c */
[-C--:B------:R-:W-:Y:S01]  /*03f0*/  LEA.HI.X.SX32 R3, R15, R28.reuse, 0x1, P0 ;  /* 0x0000001c0f037211 */ /* 0x080fe200000f0eff */
[----:B------:R1:W4:Y:S01]  /*0400*/  LDG.E.U8 R25, desc[UR10][R8.64] ;  /* 0x0000000a08197981 */ /* 0x000322000c1e1100 */
[----:B------:R-:W-:Y:S01]  /*0410*/  LEA.HI.X.SX32 R11, R14, R28, 0x1, P1 ;  /* 0x0000001c0e0b7211 */ /* 0x000fe200008f0eff */
[----:B------:R-:W-:Y:S01]  /*0420*/  IMAD R14, R30, 0x8, R13 ;  /* 0x000000081e0e7824 */ /* 0x000fe200078e020d */
[----:B------:R-:W-:Y:S02]  /*0430*/  IADD3 R4, P0, R12, R26, RZ ;  /* 0x0000001a0c047210 */ /* 0x000fe40007f1e0ff */
[----:B------:R-:W4:Y:S01]  /*0440*/  LDG.E.U8 R3, desc[UR10][R2.64] ;  /* 0x0000000a02037981 */ /* 0x000f22000c1e1100 */
[----:B------:R-:W-:Y:S01]  /*0450*/  IMAD R15, R30, 0x8, R14 ;  /* 0x000000081e0f7824 */ /* 0x000fe200078e020e */
[----:B------:R-:W-:Y:S02]  /*0460*/  LEA.HI.X.SX32 R5, R12, R28, 0x1, P0 ;  /* 0x0000001c0c057211 */ /* 0x000fe400000f0eff */
[-C--:B0-----:R-:W-:Y:S01]  /*0470*/  IADD3 R6, P0, R13, R26.reuse, RZ ;  /* 0x0000001a0d067210 */ /* 0x081fe20007f1e0ff */
[----:B------:R-:W4:Y:S01]  /*0480*/  LDG.E.U8 R10, desc[UR10][R10.64] ;  /* 0x0000000a0a0a7981 */ /* 0x000f22000c1e1100 */
[----:B------:R-:W-:-:S02]  /*0490*/  IADD3 R12, P1, R14, R26, RZ ;  /* 0x0000001a0e0c7210 */ /* 0x000fc40007f3e0ff */
[----:B------:R-:W-:Y:S01]  /*04a0*/  LEA.HI.X.SX32 R7, R13, R28, 0x1, P0 ;  /* 0x0000001c0d077211 */ /* 0x000fe200000f0eff */
[----:B------:R-:W4:Y:S01]  /*04b0*/  LDG.E.U8 R4, desc[UR10][R4.64] ;  /* 0x0000000a04047981 */ /* 0x000f22000c1e1100 */
[C---:B-1----:R-:W-:Y:S02]  /*04c0*/  IADD3 R8, P0, R15.reuse, R26, RZ ;  /* 0x0000001a0f087210 */ /* 0x042fe40007f1e0ff */
[-C--:B------:R-:W-:Y:S02]  /*04d0*/  LEA.HI.X.SX32 R13, R14, R28.reuse, 0x1, P1 ;  /* 0x0000001c0e0d7211 */ /* 0x080fe400008f0eff */
[----:B------:R-:W-:Y:S01]  /*04e0*/  LEA.HI.X.SX32 R9, R15, R28, 0x1, P0 ;  /* 0x0000001c0f097211 */ /* 0x000fe200000f0eff */
[----:B------:R0:W4:Y:S04]  /*04f0*/  LDG.E.U8 R7, desc[UR10][R6.64] ;  /* 0x0000000a06077981 */ /* 0x000128000c1e1100 */
[----:B------:R1:W4:Y:S04]  /*0500*/  LDG.E.U8 R12, desc[UR10][R12.64] ;  /* 0x0000000a0c0c7981 */ /* 0x000328000c1e1100 */
[----:B------:R3:W4:Y:S01]  /*0510*/  LDG.E.U8 R9, desc[UR10][R8.64] ;  /* 0x0000000a08097981 */ /* 0x000722000c1e1100 */
[C---:B0-----:R-:W-:Y:S01]  /*0520*/  IMAD.SHL.U32 R6, R64.reuse, 0x4, RZ ;  /* 0x0000000440067824 */ /* 0x041fe200078e00ff */
[C---:B------:R-:W-:Y:S01]  /*0530*/  LOP3.LUT R130, R64.reuse, 0x18, RZ, 0xc0, !PT ;  /* 0x0000001840827812 */ /* 0x040fe200078ec0ff */
[----:B------:R-:W0:Y:S01]  /*0540*/  S2UR UR7, SR_CgaCtaId ;  /* 0x00000000000779c3 */ /* 0x000e220000008800 */
[----:B------:R-:W-:-:S02]  /*0550*/  LOP3.LUT R11, R64, 0xc0, RZ, 0xc0, !PT ;  /* 0x000000c0400b7812 */ /* 0x000fc400078ec0ff */
[----:B-1----:R-:W-:Y:S02]  /*0560*/  LOP3.LUT R13, R6, 0xfc, RZ, 0xc0, !PT ;  /* 0x000000fc060d7812 */ /* 0x002fe400078ec0ff */
[----:B------:R-:W-:-:S03]  /*0570*/  SHF.R.U32.HI R129, RZ, 0x1, R11 ;  /* 0x00000001ff817819 */ /* 0x000fc6000001160b */
[----:B------:R-:W-:Y:S02]  /*0580*/  IMAD R6, R130, 0x80, R13 ;  /* 0x0000008082067824 */ /* 0x000fe400078e020d */
[----:B------:R-:W-:-:S03]  /*0590*/  IMAD.SHL.U32 R2, R64, 0x20, RZ ;  /* 0x0000002040027824 */ /* 0x000fc600078e00ff */
[----:B------:R-:W-:Y:S02]  /*05a0*/  LOP3.LUT R129, R6, R129, RZ, 0x3c, !PT ;  /* 0x0000008106817212 */ /* 0x000fe400078e3cff */
[----:B------:R-:W1:Y:S01]  /*05b0*/  LDC R6, c[0x0][0x280] ;  /* 0x0000a000ff067b82 */ /* 0x000e620000000800 */
[----:B------:R-:W-:Y:S02]  /*05c0*/  LOP3.LUT R2, R2, 0x60, RZ, 0xc0, !PT ;  /* 0x0000006002027812 */ /* 0x000fe400078ec0ff */
[----:B------:R-:W-:Y:S02]  /*05d0*/  SHF.R.U32.HI R14, RZ, 0x4, R64 ;  /* 0x00000004ff0e7819 */ /* 0x000fe40000011640 */
[----:B------:R-:W-:Y:S01]  /*05e0*/  LOP3.LUT R156, R64, 0x1c, RZ, 0xc0, !PT ;  /* 0x0000001c409c7812 */ /* 0x000fe200078ec0ff */
[----:B------:R-:W-:Y:S01]  /*05f0*/  IMAD R2, R11, 0x4, R2 ;  /* 0x000000040b027824 */ /* 0x000fe200078e0202 */
[----:B------:R-:W-:Y:S01]  /*0600*/  LOP3.LUT R131, R14, 0x2, RZ, 0xc0, !PT ;  /* 0x000000020e837812 */ /* 0x000fe200078ec0ff */
[----:B------:R-:W-:Y:S01]  /*0610*/  UMOV UR4, 0x400 ;  /* 0x0000040000047882 */ /* 0x000fe20000000000 */
[----:B------:R-:W-:-:S02]  /*0620*/  SHF.R.U32.HI R5, RZ, 0x2, R11 ;  /* 0x00000002ff057819 */ /* 0x000fc4000001160b */
[----:B------:R-:W-:Y:S01]  /*0630*/  IADD3 R131, R156, R2, R131 ;  /* 0x000000029c837210 */ /* 0x000fe20007ffe083 */
[----:B------:R-:W-:Y:S01]  /*0640*/  IMAD.SHL.U32 R2, R64, 0x2, RZ ;  /* 0x0000000240027824 */ /* 0x000fe200078e00ff */
[----:B0-----:R-:W-:-:S04]  /*0650*/  ULEA UR7, UR7, UR4, 0x18 ;  /* 0x0000000407077291 */ /* 0x001fc8000f8ec03f */
[----:B------:R-:W-:Y:S02]  /*0660*/  LOP3.LUT R5, R5, 0x1fe, R2, 0x78, !PT ;  /* 0x000001fe05057812 */ /* 0x000fe400078e7802 */
[----:B-1----:R-:W-:Y:S02]  /*0670*/  ISETP.GE.AND P0, PT, R6, 0x1, PT ;  /* 0x000000010600780c */ /* 0x002fe40003f06270 */
[----:B------:R-:W-:Y:S01]  /*0680*/  LOP3.LUT R138, R64, 0xff, RZ, 0xc0, !PT ;  /* 0x000000ff408a7812 */ /* 0x000fe200078ec0ff */
[----:B------:R-:W-:Y:S01]  /*0690*/  IMAD.MOV.U32 R152, RZ, RZ, 0x3f800000 ;  /* 0x3f800000ff987424 */ /* 0x000fe200078e00ff */
[----:B------:R-:W-:Y:S01]  /*06a0*/  CS2R R60, SRZ ;  /* 0x00000000003c7805 */ /* 0x000fe2000001ff00 */
[----:B------:R-:W-:Y:S01]  /*06b0*/  IMAD.MOV.U32 R97, RZ, RZ, -0x800000 ;  /* 0xff800000ff617424 */ /* 0x000fe200078e00ff */
[----:B------:R-:W-:Y:S01]  /*06c0*/  CS2R R62, SRZ ;  /* 0x00000000003e7805 */ /* 0x000fe2000001ff00 */
[----:B------:R-:W-:Y:S01]  /*06d0*/  IMAD.MOV.U32 R96, RZ, RZ, -0x800000 ;  /* 0xff800000ff607424 */ /* 0x000fe200078e00ff */
[----:B------:R-:W-:Y:S01]  /*06e0*/  CS2R R56, SRZ ;  /* 0x0000000000387805 */ /* 0x000fe2000001ff00 */
[----:B------:R-:W-:Y:S01]  /*06f0*/  IMAD.MOV.U32 R99, RZ, RZ, -0x800000 ;  /* 0xff800000ff637424 */ /* 0x000fe200078e00ff */
[----:B------:R-:W-:Y:S01]  /*0700*/  CS2R R58, SRZ ;  /* 0x00000000003a7805 */ /* 0x000fe2000001ff00 */
[----:B------:R-:W-:Y:S01]  /*0710*/  IMAD.MOV.U32 R98, RZ, RZ, -0x800000 ;  /* 0xff800000ff627424 */ /* 0x000fe200078e00ff */
[----:B------:R-:W-:Y:S01]  /*0720*/  CS2R R52, SRZ ;  /* 0x0000000000347805 */ /* 0x000fe2000001ff00 */
[----:B------:R-:W-:Y:S01]  /*0730*/  IMAD.MOV.U32 R151, RZ, RZ, 0x3f800000 ;  /* 0x3f800000ff977424 */ /* 0x000fe200078e00ff */
[----:B------:R-:W-:Y:S01]  /*0740*/  ISETP.GE.U32.AND P1, PT, R138, 0x20, PT ;  /* 0x000000208a00780c */ /* 0x000fe20003f26070 */
[----:B------:R-:W-:Y:S01]  /*0750*/  IMAD.MOV.U32 R150, RZ, RZ, 0x3f800000 ;  /* 0x3f800000ff967424 */ /* 0x000fe200078e00ff */
[----:B------:R-:W-:Y:S01]  /*0760*/  CS2R R54, SRZ ;  /* 0x0000000000367805 */ /* 0x000fe2000001ff00 */
[----:B------:R-:W-:Y:S01]  /*0770*/  IMAD.MOV.U32 R149, RZ, RZ, 0x3f800000 ;  /* 0x3f800000ff957424 */ /* 0x000fe200078e00ff */
[----:B------:R-:W-:-:S02]  /*0780*/  CS2R R48, SRZ ;  /* 0x0000000000307805 */ /* 0x000fc4000001ff00 */
[----:B------:R-:W-:Y:S01]  /*0790*/  CS2R R50, SRZ ;  /* 0x0000000000327805 */ /* 0x000fe2000001ff00 */
[----:B------:R-:W-:Y:S02]  /*07a0*/  IMAD.SHL.U32 R153, R64, 0x10, RZ ;  /* 0x0000001040997824 */ /* 0x000fe400078e00ff */
[----:B--2---:R-:W-:-:S05]  /*07b0*/  IMAD R16, R17, 0x100, R16 ;  /* 0x0000010011107824 */ /* 0x004fca00078e0210 */
[----:B------:R-:W-:Y:S01]  /*07c0*/  F2FP.F16.E4M3.UNPACK_B R16, R16 ;  /* 0x00000010ff10723e */ /* 0x000fe200020006ff */
[----:B---3--:R-:W-:-:S03]  /*07d0*/  IMAD R18, R19, 0x100, R18 ;  /* 0x0000010013127824 */ /* 0x008fc600078e0212 */
[----:B------:R-:W-:Y:S02]  /*07e0*/  PRMT R8, R16, 0x7632, R8 ;  /* 0x0000763210087816 */ /* 0x000fe40000000008 */
[----:B------:R-:W-:-:S03]  /*07f0*/  F2FP.F16.E4M3.UNPACK_B R18, R18 ;  /* 0x00000012ff12723e */ /* 0x000fc600020006ff */
[----:B------:R0:W-:Y:S01]  /*0800*/  STS.U16 [R5+UR7+0x200], R8 ;  /* 0x0002000805007988 */ /* 0x0001e20008000407 */
[----:B------:R-:W-:Y:S01]  /*0810*/  PRMT R11, R18, 0x7632, R11 ;  /* 0x00007632120b7816 */ /* 0x000fe2000000000b */
[----:B-----5:R-:W-:Y:S02]  /*0820*/  IMAD R20, R21, 0x100, R20 ;  /* 0x0000010015147824 */ /* 0x020fe400078e0214 */
[----:B----4-:R-:W-:-:S05]  /*0830*/  IMAD R22, R23, 0x100, R22 ;  /* 0x0000010017167824 */ /* 0x010fca00078e0216 */
[----:B------:R-:W-:Y:S02]  /*0840*/  F2FP.F16.E4M3.UNPACK_B R22, R22 ;  /* 0x00000016ff16723e */ /* 0x000fe400020006ff */
[----:B------:R-:W-:Y:S02]  /*0850*/  F2FP.F16.E4M3.UNPACK_B R20, R20 ;  /* 0x00000014ff14723e */ /* 0x000fe400020006ff */
[----:B0-----:R-:W-:Y:S01]  /*0860*/  PRMT R8, R22, 0x7632, R8 ;  /* 0x0000763216087816 */ /* 0x001fe20000000008 */
[----:B------:R-:W-:Y:S01]  /*0870*/  IMAD R24, R25, 0x100, R24 ;  /* 0x0000010019187824 */ /* 0x000fe200078e0218 */
[----:B------:R-:W-:Y:S04]  /*0880*/  STS.U16 [R5+UR7+0x600], R11 ;  /* 0x0006000b05007988 */ /* 0x000fe80008000407 */
[----:B------:R-:W-:Y:S01]  /*0890*/  F2FP.F16.E4M3.UNPACK_B R24, R24 ;  /* 0x00000018ff18723e */ /* 0x000fe200020006ff */
[----:B------:R-:W-:Y:S01]  /*08a0*/  IMAD R3, R3, 0x100, R10 ;  /* 0x0000010003037824 */ /* 0x000fe200078e020a */
[----:B------:R0:W-:Y:S04]  /*08b0*/  STS.U16 [R5+UR7+0xe00], R8 ;  /* 0x000e000805007988 */ /* 0x0001e80008000407 */
[----:B------:R-:W-:Y:S01]  /*08c0*/  F2FP.F16.E4M3.UNPACK_B R3, R3 ;  /* 0x00000003ff03723e */ /* 0x000fe200020006ff */
[----:B------:R-:W-:-:S02]  /*08d0*/  IMAD R4, R7, 0x100, R4 ;  /* 0x0000010007047824 */ /* 0x000fc400078e0204 */
[----:B------:R-:W-:-:S03]  /*08e0*/  IMAD R9, R9, 0x100, R12 ;  /* 0x0000010009097824 */ /* 0x000fc600078e020c */
[----:B------:R-:W-:Y:S02]  /*08f0*/  F2FP.F16.E4M3.UNPACK_B R4, R4 ;  /* 0x00000004ff04723e */ /* 0x000fe400020006ff */
[----:B------:R-:W-:Y:S02]  /*0900*/  F2FP.F16.E4M3.UNPACK_B R9, R9 ;  /* 0x00000009ff09723e */ /* 0x000fe400020006ff */
[----:B------:R-:W-:Y:S02]  /*0910*/  PRMT R13, R20, 0x7632, R13 ;  /* 0x00007632140d7816 */ /* 0x000fe4000000000d */
[----:B------:R-:W-:Y:S02]  /*0920*/  PRMT R10, R24, 0x7632, R10 ;  /* 0x00007632180a7816 */ /* 0x000fe4000000000a */
[----:B------:R-:W-:Y:S02]  /*0930*/  PRMT R7, R3, 0x7632, R7 ;  /* 0x0000763203077816 */ /* 0x000fe40000000007 */
[----:B0-----:R-:W-:-:S02]  /*0940*/  PRMT R8, R4, 0x7632, R8 ;  /* 0x0000763204087816 */ /* 0x001fc40000000008 */
[----:B------:R-:W-:Y:S01]  /*0950*/  PRMT R11, R9, 0x7632, R11 ;  /* 0x00007632090b7816 */ /* 0x000fe2000000000b */
[----:B------:R0:W-:Y:S04]  /*0960*/  STS.U16 [R5+UR7], R16 ;  /* 0x0000001005007988 */ /* 0x0001e80008000407 */
[----:B------:R0:W-:Y:S04]  /*0970*/  STS.U16 [R5+UR7+0x400], R18 ;  /* 0x0004001205007988 */ /* 0x0001e80008000407 */
        /* <DEDUP_REMOVED lines=10> */
[----:B------:R0:W-:Y:S01]  /*0a20*/  STS.U16 [R5+UR7+0x1e00], R11 ;  /* 0x001e000b05007988 */ /* 0x0001e20008000407 */
[----:B------:R-:W-:Y:S05]  /*0a30*/  @!P0 BRA `(.L_x_0) ;  /* 0x0000002800608947 */ /* 0x000fea0003800000 */
[----:B------:R-:W1:Y:S01]  /*0a40*/  LDC.64 R30, c[0x0][0x250] ;  /* 0x00009400ff1e7b82 */ /* 0x000e620000000a00 */
[C---:B0-----:R-:W-:Y:S01]  /*0a50*/  LOP3.LUT R3, R64.reuse, 0x60, RZ, 0xc0, !PT ;  /* 0x0000006040037812 */ /* 0x041fe200078ec0ff */
[C---:B------:R-:W-:Y:S01]  /*0a60*/  IMAD.SHL.U32 R5, R64.reuse, 0x40, RZ ;  /* 0x0000004040057824 */ /* 0x040fe200078e00ff */
[----:B------:R-:W-:Y:S01]  /*0a70*/  LOP3.LUT R144, R64, 0x7, RZ, 0xc0, !PT ;  /* 0x0000000740907812 */ /* 0x000fe200078ec0ff */
[----:B------:R-:W-:Y:S01]  /*0a80*/  ULDC UR4, c[0x0][0x258] ;  /* 0x0000960000047ab9 */ /* 0x000fe20000000800 */
[--C-:B------:R-:W-:Y:S01]  /*0a90*/  SHF.R.U32.HI R4, RZ, 0x7, R64.reuse ;  /* 0x00000007ff047819 */ /* 0x100fe20000011640 */
[----:B------:R-:W-:Y:S01]  /*0aa0*/  ULDC.64 UR12, c[0x0][0x218] ;  /* 0x00008600000c7ab9 */ /* 0x000fe20000000a00 */
[----:B------:R-:W-:Y:S01]  /*0ab0*/  SHF.R.S32.HI R7, RZ, 0x1, R64 ;  /* 0x00000001ff077819 */ /* 0x000fe20000011440 */
[----:B------:R-:W0:Y:S01]  /*0ac0*/  LDC R50, c[0x0][0x268] ;  /* 0x00009a00ff327b82 */ /* 0x000e220000000800 */
[----:B------:R-:W-:Y:S01]  /*0ad0*/  SHF.R.U32.HI R8, RZ, 0x1, R3 ;  /* 0x00000001ff087819 */ /* 0x000fe20000011603 */
[----:B------:R-:W-:Y:S01]  /*0ae0*/  IMAD R3, R3, 0x2, R144 ;  /* 0x0000000203037824 */ /* 0x000fe200078e0290 */
[----:B------:R-:W-:Y:S01]  /*0af0*/  SGXT.U32 R4, R4, 0x1 ;  /* 0x000000010404781a */ /* 0x000fe20000000000 */
[----:B------:R-:W-:Y:S01]  /*0b00*/  IMAD.MOV.U32 R152, RZ, RZ, 0x3f800000 ;  /* 0x3f800000ff987424 */ /* 0x000fe200078e00ff */
[----:B------:R-:W-:Y:S01]  /*0b10*/  SGXT R7, R7, 0x1 ;  /* 0x000000010707781a */ /* 0x000fe20000000200 */
[----:B------:R-:W-:Y:S01]  /*0b20*/  IMAD.SHL.U32 R3, R3, 0x10, RZ ;  /* 0x0000001003037824 */ /* 0x000fe200078e00ff */
[C---:B------:R-:W-:Y:S01]  /*0b30*/  LOP3.LUT R6, R5.reuse, 0x40, RZ, 0xc0, !PT ;  /* 0x0000004005067812 */ /* 0x040fe200078ec0ff */
[----:B------:R-:W2:Y:S01]  /*0b40*/  LDC.64 R38, c[0x0][0x220] ;  /* 0x00008800ff267b82 */ /* 0x000ea20000000a00 */
[--C-:B------:R-:W-:Y:S01]  /*0b50*/  LOP3.LUT R11, R8, 0xa0, R7.reuse, 0x78, !PT ;  /* 0x000000a0080b7812 */ /* 0x100fe200078e7807 */
[----:B------:R-:W-:Y:S01]  /*0b60*/  IMAD.MOV.U32 R162, RZ, RZ, -0x800000 ;  /* 0xff800000ffa27424 */ /* 0x000fe200078e00ff */
[----:B------:R-:W-:Y:S01]  /*0b70*/  LOP3.LUT R136, R5, 0x740, RZ, 0xc0, !PT ;  /* 0x0000074005887812 */ /* 0x000fe200078ec0ff */
[----:B------:R-:W-:Y:S01]  /*0b80*/  IMAD.MOV.U32 R161, RZ, RZ, -0x800000 ;  /* 0xff800000ffa17424 */ /* 0x000fe200078e00ff */
[----:B------:R-:W-:Y:S01]  /*0b90*/  LOP3.LUT P0, R9, R64, 0x3, RZ, 0xc0, !PT ;  /* 0x0000000340097812 */ /* 0x000fe2000780c0ff */
[----:B------:R-:W-:Y:S01]  /*0ba0*/  IMAD.MOV.U32 R160, RZ, RZ, -0x800000 ;  /* 0xff800000ffa07424 */ /* 0x000fe200078e00ff */
[----:B------:R-:W-:Y:S01]  /*0bb0*/  LOP3.LUT R8, R153, 0x140, RZ, 0xc0, !PT ;  /* 0x0000014099087812 */ /* 0x000fe200078ec0ff */
[----:B-1----:R-:W-:Y:S01]  /*0bc0*/  IMAD R4, R4, R31, RZ ;  /* 0x0000001f04047224 */ /* 0x002fe200078e02ff */
[----:B------:R-:W-:Y:S01]  /*0bd0*/  SHF.R.S32.HI R5, RZ, 0x2, R64 ;  /* 0x00000002ff057819 */ /* 0x000fe20000011440 */
[----:B------:R-:W-:Y:S01]  /*0be0*/  IMAD.MOV.U32 R159, RZ, RZ, -0x800000 ;  /* 0xff800000ff9f7424 */ /* 0x000fe200078e00ff */
[----:B------:R-:W-:Y:S01]  /*0bf0*/  LOP3.LUT R18, R6, 0x120, R7, 0xf8, !PT ;  /* 0x0000012006127812 */ /* 0x000fe200078ef807 */
[----:B------:R-:W-:Y:S01]  /*0c00*/  IMAD R6, R31, 0x2, R4 ;  /* 0x000000021f067824 */ /* 0x000fe200078e0204 */
[----:B------:R-:W-:Y:S01]  /*0c10*/  LOP3.LUT R3, R3, 0x30, R2, 0x78, !PT ;  /* 0x0000003003037812 */ /* 0x000fe200078e7802 */
[----:B------:R-:W-:Y:S01]  /*0c20*/  IMAD R20, R9, 0x8, R8 ;  /* 0x0000000809147824 */ /* 0x000fe200078e0208 */
[----:B------:R-:W-:Y:S01]  /*0c30*/  SGXT R5, R5, 0x1 ;  /* 0x000000010505781a */ /* 0x000fe20000000200 */
[----:B------:R-:W-:Y:S01]  /*0c40*/  IMAD R8, R31, 0x2, R6 ;  /* 0x000000021f087824 */ /* 0x000fe200078e0206 */
[----:B------:R-:W-:Y:S01]  /*0c50*/  LOP3.LUT R7, R64, 0x10, RZ, 0xc0, !PT ;  /* 0x0000001040077812 */ /* 0x000fe200078ec0ff */
[----:B------:R-:W-:Y:S01]  /*0c60*/  IMAD R144, R144, 0x80, R3 ;  /* 0x0000008090907824 */ /* 0x000fe200078e0203 */
[----:B------:R-:W-:Y:S01]  /*0c70*/  LEA R12, R9, UR7, 0x5 ;  /* 0x00000007090c7c11 */ /* 0x000fe2000f8e28ff */
[----:B------:R-:W-:Y:S01]  /*0c80*/  IMAD R10, R31, 0x2, R8 ;  /* 0x000000021f0a7824 */ /* 0x000fe200078e0208 */
[C---:B------:R-:W-:Y:S01]  /*0c90*/  LOP3.LUT R2, R64.reuse, 0xe0, RZ, 0xc0, !PT ;  /* 0x000000e040027812 */ /* 0x040fe200078ec0ff */
[----:B0-----:R-:W-:Y:S01]  /*0ca0*/  IMAD R36, R157, R50, RZ ;  /* 0x000000329d247224 */ /* 0x001fe200078e02ff */
[----:B------:R-:W-:Y:S01]  /*0cb0*/  LOP3.LUT R5, R5, 0x90, RZ, 0xc0, !PT ;  /* 0x0000009005057812 */ /* 0x000fe200078ec0ff */
[----:B------:R-:W-:Y:S01]  /*0cc0*/  IMAD R32, R7, 0x80, R12 ;  /* 0x0000008007207824 */ /* 0x000fe200078e020c */
[----:B------:R-:W-:Y:S01]  /*0cd0*/  LOP3.LUT R3, R64, 0x8, RZ, 0xc0, !PT ;  /* 0x0000000840037812 */ /* 0x000fe200078ec0ff */
[----:B------:R-:W-:Y:S01]  /*0ce0*/  IMAD R12, R31, 0x2, R10 ;  /* 0x000000021f0c7824 */ /* 0x000fe200078e020a */
[----:B------:R-:W-:Y:S01]  /*0cf0*/  SHF.R.S32.HI R9, RZ, 0x3, R64 ;  /* 0x00000003ff097819 */ /* 0x000fe20000011440 */
[----:B------:R-:W-:Y:S01]  /*0d00*/  IMAD R26, R2, 0x8, R5 ;  /* 0x00000008021a7824 */ /* 0x000fe200078e0205 */
[C---:B------:R-:W-:Y:S01]  /*0d10*/  LOP3.LUT R2, R64.reuse, 0x7f, RZ, 0xc0, !PT ;  /* 0x0000007f40027812 */ /* 0x040fe200078ec0ff */
[----:B------:R-:W-:Y:S01]  /*0d20*/  IMAD.SHL.U32 R3, R3, 0x2, RZ ;  /* 0x0000000203037824 */ /* 0x000fe200078e00ff */
[----:B------:R-:W-:Y:S01]  /*0d30*/  LOP3.LUT R7, R64, 0x4, RZ, 0xc0, !PT ;  /* 0x0000000440077812 */ /* 0x000fe200078ec0ff */
[----:B------:R-:W-:Y:S01]  /*0d40*/  IMAD R14, R31, 0x2, R12 ;  /* 0x000000021f0e7824 */ /* 0x000fe200078e020c */
[----:B------:R-:W-:Y:S01]  /*0d50*/  SGXT R9, R9, 0x1 ;  /* 0x000000010909781a */ /* 0x000fe20000000200 */
[----:B------:R-:W-:Y:S01]  /*0d60*/  IMAD R37, R50, 0x8, R36 ;  /* 0x0000000832257824 */ /* 0x000fe200078e0224 */
[----:B------:R-:W-:Y:S01]  /*0d70*/  LOP3.LUT R137, R26, R3, RZ, 0x3c, !PT ;  /* 0x000000031a897212 */ /* 0x000fe200078e3cff */
[----:B------:R-:W-:Y:S01]  /*0d80*/  IMAD R3, R2, UR4, RZ ;  /* 0x0000000402037c24 */ /* 0x000fe2000f8e02ff */
[----:B------:R-:W-:Y:S01]  /*0d90*/  ULDC.64 UR4, c[0x0][0x260] ;  /* 0x0000980000047ab9 */ /* 0x000fe20000000a00 */
[----:B------:R-:W-:Y:S01]  /*0da0*/  IMAD R2, R30, UR8, RZ ;  /* 0x000000081e027c24 */ /* 0x000fe2000f8e02ff */
[----:B------:R-:W-:Y:S01]  /*0db0*/  LOP3.LUT R135, R9, 0xa0, RZ, 0xc0, !PT ;  /* 0x000000a009877812 */ /* 0x000fe200078ec0ff */
[----:B------:R-:W-:Y:S01]  /*0dc0*/  IMAD R16, R31, 0x2, R14 ;  /* 0x000000021f107824 */ /* 0x000fe200078e020e */
[----:B------:R-:W-:Y:S01]  /*0dd0*/  SHF.R.S32.HI R5, RZ, 0x1f, R3 ;  /* 0x0000001fff057819 */ /* 0x000fe20000011403 */
[----:B------:R-:W-:Y:S01]  /*0de0*/  IMAD R7, R7, 0x80, R18 ;  /* 0x0000008007077824 */ /* 0x000fe200078e0212 */
[----:B------:R-:W-:Y:S01]  /*0df0*/  IADD3 R29, P2, P3, R3, UR12, R2 ;  /* 0x0000000c031d7c10 */ /* 0x000fe2000fb5e002 */
[----:B------:R-:W-:Y:S01]  /*0e00*/  UIMAD UR4, UR8, UR4, URZ ;  /* 0x00000004080472a4 */ /* 0x000fe2000f8e023f */
[----:B------:R-:W-:Y:S01]  /*0e10*/  IMAD R18, R31, 0x2, R16 ;  /* 0x000000021f127824 */ /* 0x000fe200078e0210 */
[----:B------:R-:W-:Y:S01]  /*0e20*/  SHF.R.S32.HI R2, RZ, 0x1f, R2 ;  /* 0x0000001fff027819 */ /* 0x000fe20000011402 */
[----:B------:R-:W-:Y:S01]  /*0e30*/  IMAD R3, R0, UR5, RZ ;  /* 0x0000000500037c24 */ /* 0x000fe2000f8e02ff */
[----:B------:R-:W-:Y:S01]  /*0e40*/  LOP3.LUT R9, R9, 0x90, RZ, 0xc0, !PT ;  /* 0x0000009009097812 */ /* 0x000fe200078ec0ff */
[----:B------:R-:W-:Y:S01]  /*0e50*/  IMAD.IADD R135, R135, 0x1, R20 ;  /* 0x0000000187877824 */ /* 0x000fe200078e0214 */
[----:B------:R-:W-:Y:S01]  /*0e60*/  IADD3.X R35, R5, UR13, R2, P2, P3 ;  /* 0x0000000d05237c10 */ /* 0x000fe200097e6402 */
[----:B------:R-:W-:Y:S01]  /*0e70*/  IMAD R20, R31, 0x2, R18 ;  /* 0x000000021f147824 */ /* 0x000fe200078e0212 */
[----:B--2---:R-:W-:Y:S01]  /*0e80*/  IADD3 R128, P2, P3, R3, UR4, R38 ;  /* 0x0000000403807c10 */ /* 0x004fe2000fb5e026 */
[----:B------:R-:W-:Y:S01]  /*0e90*/  IMAD R38, R50, 0x8, R37 ;  /* 0x0000000832267824 */ /* 0x000fe200078e0225 */
[----:B------:R-:W-:Y:S01]  /*0ea0*/  IADD3 R0, P4, R4, R29, RZ ;  /* 0x0000001d04007210 */ /* 0x000fe20007f9e0ff */
[----:B------:R-:W-:Y:S01]  /*0eb0*/  IMAD R22, R31, 0x2, R20 ;  /* 0x000000021f167824 */ /* 0x000fe200078e0214 */
[----:B------:R-:W-:Y:S01]  /*0ec0*/  LOP3.LUT R142, R9, 0x10, R64, 0x78, !PT ;  /* 0x00000010098e7812 */ /* 0x000fe200078e7840 */
[----:B------:R-:W-:Y:S01]  /*0ed0*/  IMAD R42, R50, 0x8, R38 ;  /* 0x00000008322a7824 */ /* 0x000fe200078e0226 */
[----:B------:R-:W-:Y:S01]  /*0ee0*/  LEA.HI.X.SX32 R2, R4, R35, 0x1, P4 ;  /* 0x0000002304027211 */ /* 0x000fe200020f0eff */
[----:B------:R-:W-:Y:S01]  /*0ef0*/  IMAD R24, R31, 0x2, R22 ;  /* 0x000000021f187824 */ /* 0x000fe200078e0216 */
[-C--:B------:R-:W-:Y:S01]  /*0f00*/  IADD3 R4, P5, R8, R29.reuse, RZ ;  /* 0x0000001d08047210 */ /* 0x080fe20007fbe0ff */
[----:B------:R-:W-:Y:S01]  /*0f10*/  IMAD R43, R50, 0x8, R42 ;  /* 0x00000008322b7824 */ /* 0x000fe200078e022a */
[-C--:B------:R-:W-:Y:S01]  /*0f20*/  IADD3 R5, P6, R10, R29.reuse, RZ ;  /* 0x0000001d0a057210 */ /* 0x080fe20007fde0ff */
[----:B------:R-:W-:Y:S01]  /*0f30*/  IMAD.IADD R142, R7, 0x1, R142 ;  /* 0x00000001078e7824 */ /* 0x000fe200078e028e */
[----:B------:R-:W-:Y:S01]  /*0f40*/  SHF.R.S32.HI R34, RZ, 0x1f, R3 ;  /* 0x0000001fff227819 */ /* 0x000fe20000011403 */
[C---:B------:R-:W-:Y:S01]  /*0f50*/  IMAD R26, R31.reuse, 0x2, R24 ;  /* 0x000000021f1a7824 */ /* 0x040fe200078e0218 */
[----:B------:R-:W-:Y:S01]  /*0f60*/  IADD3 R3, P4, R6, R29, RZ ;  /* 0x0000001d06037210 */ /* 0x000fe20007f9e0ff */
[----:B------:R-:W-:Y:S01]  /*0f70*/  IMAD R44, R50, 0x8, R43 ;  /* 0x00000008322c7824 */ /* 0x000fe200078e022b */
[-C--:B------:R-:W-:Y:S01]  /*0f80*/  LEA.HI.X.SX32 R7, R8, R35.reuse, 0x1, P5 ;  /* 0x0000002308077211 */ /* 0x080fe200028f0eff */
[----:B------:R-:W-:Y:S01]  /*0f90*/  IMAD R28, R31, 0x2, R26 ;  /* 0x000000021f1c7824 */ /* 0x000fe200078e021a */
[----:B------:R-:W-:Y:S01]  /*0fa0*/  LEA.HI.X.SX32 R8, R10, R35, 0x1, P6 ;  /* 0x000000230a087211 */ /* 0x000fe200030f0eff */
[----:B------:R-:W-:Y:S01]  /*0fb0*/  IMAD R112, R50, 0x8, R44 ;  /* 0x0000000832707824 */ /* 0x000fe200078e022c */
[----:B------:R-:W-:Y:S01]  /*0fc0*/  IADD3 R136, R11, UR7, R136 ;  /* 0x000000070b887c10 */ /* 0x000fe2000fffe088 */
[----:B------:R-:W-:Y:S01]  /*0fd0*/  IMAD R30, R31, 0x2, R28 ;  /* 0x000000021f1e7824 */ /* 0x000fe200078e021c */
[-C--:B------:R-:W-:Y:S01]  /*0fe0*/  IADD3 R10, P5, R14, R29.reuse, RZ ;  /* 0x0000001d0e0a7210 */ /* 0x080fe20007fbe0ff */
[----:B------:R-:W-:Y:S01]  /*0ff0*/  IMAD R113, R50, 0x8, R112 ;  /* 0x0000000832717824 */ /* 0x000fe200078e0270 */
[----:B------:R-:W-:Y:S01]  /*1000*/  IADD3 R11, P6, R16, R29, RZ ;  /* 0x0000001d100b7210 */ /* 0x000fe20007fde0ff */
[----:B------:R-:W-:Y:S01]  /*1010*/  IMAD.IADD R137, R137, 0x1, R32 ;  /* 0x0000000189897824 */ /* 0x000fe200078e0220 */
[----:B------:R-:W-:Y:S01]  /*1020*/  LEA.HI.X.SX32 R6, R6, R35, 0x1, P4 ;  /* 0x0000002306067211 */ /* 0x000fe200020f0eff */
[C---:B------:R-:W-:Y:S01]  /*1030*/  IMAD R32, R31.reuse, 0x2, R30 ;  /* 0x000000021f207824 */ /* 0x040fe200078e021e */
[----:B------:R-:W-:Y:S01]  /*1040*/  IADD3 R9, P4, R12, R29, RZ ;  /* 0x0000001d0c097210 */ /* 0x000fe20007f9e0ff */
[----:B------:R-:W-:Y:S01]  /*1050*/  IMAD R114, R50, 0x8, R113 ;  /* 0x0000000832727824 */ /* 0x000fe200078e0271 */
[-C--:B------:R-:W-:Y:S01]  /*1060*/  LEA.HI.X.SX32 R13, R14, R35.reuse, 0x1, P5 ;  /* 0x000000230e0d7211 */ /* 0x080fe200028f0eff */
[----:B------:R-:W-:Y:S01]  /*1070*/  IMAD R33, R31, 0x2, R32 ;  /* 0x000000021f217824 */ /* 0x000fe200078e0220 */
[----:B------:R-:W-:Y:S01]  /*1080*/  LEA.HI.X.SX32 R14, R16, R35, 0x1, P6 ;  /* 0x00000023100e7211 */ /* 0x000fe200030f0eff */
[----:B------:R-:W-:Y:S01]  /*1090*/  IMAD R116, R50, 0x8, R114 ;  /* 0x0000000832747824 */ /* 0x000fe200078e0272 */
[----:B------:R-:W-:Y:S01]  /*10a0*/  IADD3 R16, P5, R20, R29, RZ ;  /* 0x0000001d14107210 */ /* 0x000fe20007fbe0ff */
[----:B------:R-:W-:Y:S01]  /*10b0*/  USHF.R.S32.HI UR5, URZ, 0x1f, UR4 ;  /* 0x0000001f3f057899 */ /* 0x000fe20008011404 */
[----:B------:R-:W-:Y:S01]  /*10c0*/  LEA.HI.X.SX32 R12, R12, R35, 0x1, P4 ;  /* 0x000000230c0c7211 */ /* 0x000fe200020f0eff */
[----:B------:R-:W-:Y:S01]  /*10d0*/  IMAD R117, R50, 0x8, R116 ;  /* 0x0000000832757824 */ /* 0x000fe200078e0274 */
[-C--:B------:R-:W-:Y:S01]  /*10e0*/  IADD3 R17, P6, R22, R29.reuse, RZ ;  /* 0x0000001d16117210 */ /* 0x080fe20007fde0ff */
[----:B------:R-:W-:Y:S01]  /*10f0*/  IMAD.MOV.U32 R151, RZ, RZ, 0x3f800000 ;  /* 0x3f800000ff977424 */ /* 0x000fe200078e00ff */
[----:B------:R-:W-:Y:S01]  /*1100*/  IADD3 R15, P4, R18, R29, RZ ;  /* 0x0000001d120f7210 */ /* 0x000fe20007f9e0ff */
[----:B------:R-:W-:Y:S01]  /*1110*/  IMAD R119, R50, 0x8, R117 ;  /* 0x0000000832777824 */ /* 0x000fe200078e0275 */
[-C--:B------:R-:W-:Y:S01]  /*1120*/  LEA.HI.X.SX32 R19, R20, R35.reuse, 0x1, P5 ;  /* 0x0000002314137211 */ /* 0x080fe200028f0eff */
[----:B------:R-:W-:Y:S01]  /*1130*/  IMAD.MOV.U32 R150, RZ, RZ, 0x3f800000 ;  /* 0x3f800000ff967424 */ /* 0x000fe200078e00ff */
[-C--:B------:R-:W-:Y:S01]  /*1140*/  LEA.HI.X.SX32 R20, R22, R35.reuse, 0x1, P6 ;  /* 0x0000002316147211 */ /* 0x080fe200030f0eff */
[----:B------:R-:W-:Y:S01]  /*1150*/  IMAD R121, R50, 0x8, R119 ;  /* 0x0000000832797824 */ /* 0x000fe200078e0277 */
[----:B------:R-:W-:Y:S01]  /*1160*/  LEA.HI.X.SX32 R18, R18, R35, 0x1, P4 ;  /* 0x0000002312127211 */ /* 0x000fe200020f0eff */
[----:B------:R-:W-:Y:S01]  /*1170*/  IMAD.MOV.U32 R149, RZ, RZ, 0x3f800000 ;  /* 0x3f800000ff957424 */ /* 0x000fe200078e00ff */
[-C--:B------:R-:W-:Y:S01]  /*1180*/  IADD3 R22, P5, R26, R29.reuse, RZ ;  /* 0x0000001d1a167210 */ /* 0x080fe20007fbe0ff */
[----:B------:R-:W-:Y:S01]  /*1190*/  IMAD R123, R50, 0x8, R121 ;  /* 0x00000008327b7824 */ /* 0x000fe200078e0279 */
[----:B------:R-:W-:-:S02]  /*11a0*/  IADD3 R21, P4, R24, R29, RZ ;  /* 0x0000001d18157210 */ /* 0x000fc40007f9e0ff */
[----:B------:R-:W-:Y:S02]  /*11b0*/  CS2R R60, SRZ ;  /* 0x00000000003c7805 */ /* 0x000fe4000001ff00 */
[----:B------:R-:W-:Y:S01]  /*11c0*/  IADD3 R23, P6, R28, R29, RZ ;  /* 0x0000001d1c177210 */ /* 0x000fe20007fde0ff */
[----:B------:R-:W-:Y:S01]  /*11d0*/  IMAD R125, R50, 0x8, R123 ;  /* 0x00000008327d7824 */ /* 0x000fe200078e027b */
[-C--:B------:R-:W-:Y:S02]  /*11e0*/  LEA.HI.X.SX32 R25, R26, R35.reuse, 0x1, P5 ;  /* 0x000000231a197211 */ /* 0x080fe400028f0eff */
[----:B------:R-:W-:Y:S02]  /*11f0*/  CS2R R62, SRZ ;  /* 0x00000000003e7805 */ /* 0x000fe4000001ff00 */
[-C--:B------:R-:W-:Y:S01]  /*1200*/  LEA.HI.X.SX32 R24, R24, R35.reuse, 0x1, P4 ;  /* 0x0000002318187211 */ /* 0x080fe200020f0eff */
[----:B------:R-:W-:Y:S01]  /*1210*/  IMAD R127, R50, 0x8, R125 ;  /* 0x00000008327f7824 */ /* 0x000fe200078e027d */
[----:B------:R-:W-:-:S02]  /*1220*/  LEA.HI.X.SX32 R26, R28, R35, 0x1, P6 ;  /* 0x000000231c1a7211 */ /* 0x000fc400030f0eff */
[----:B------:R-:W-:Y:S02]  /*1230*/  CS2R R56, SRZ ;  /* 0x0000000000387805 */ /* 0x000fe4000001ff00 */
[-C--:B------:R-:W-:Y:S02]  /*1240*/  IADD3 R27, P4, R30, R29.reuse, RZ ;  /* 0x0000001d1e1b7210 */ /* 0x080fe40007f9e0ff */
[----:B------:R-:W-:Y:S02]  /*1250*/  CS2R R58, SRZ ;  /* 0x00000000003a7805 */ /* 0x000fe4000001ff00 */
[-C--:B------:R-:W-:Y:S02]  /*1260*/  IADD3 R28, P5, R32, R29.reuse, RZ ;  /* 0x0000001d201c7210 */ /* 0x080fe40007fbe0ff */
[----:B------:R-:W-:Y:S02]  /*1270*/  CS2R R52, SRZ ;  /* 0x0000000000347805 */ /* 0x000fe4000001ff00 */
[----:B------:R-:W-:-:S02]  /*1280*/  IADD3 R29, P6, R33, R29, RZ ;  /* 0x0000001d211d7210 */ /* 0x000fc40007fde0ff */
[----:B------:R-:W-:Y:S02]  /*1290*/  CS2R R54, SRZ ;  /* 0x0000000000367805 */ /* 0x000fe4000001ff00 */
[-C--:B------:R-:W-:Y:S02]  /*12a0*/  LEA.HI.X.SX32 R31, R32, R35.reuse, 0x1, P5 ;  /* 0x00000023201f7211 */ /* 0x080fe400028f0eff */
[----:B------:R-:W-:Y:S02]  /*12b0*/  CS2R R50, SRZ ;  /* 0x0000000000327805 */ /* 0x000fe4000001ff00 */
[-C--:B------:R-:W-:Y:S01]  /*12c0*/  LEA.HI.X.SX32 R30, R30, R35.reuse, 0x1, P4 ;  /* 0x000000231e1e7211 */ /* 0x080fe200020f0eff */
[----:B------:R-:W-:Y:S01]  /*12d0*/  UMOV UR4, URZ ;  /* 0x0000003f00047c82 */ /* 0x000fe20008000000 */
[----:B------:R-:W-:Y:S01]  /*12e0*/  LEA.HI.X.SX32 R32, R33, R35, 0x1, P6 ;  /* 0x0000002321207211 */ /* 0x000fe200030f0eff */
[----:B------:R-:W-:Y:S01]  /*12f0*/  UMOV UR6, URZ ;  /* 0x0000003f00067c82 */ /* 0x000fe20008000000 */
[----:B------:R-:W-:Y:S01]  /*1300*/  IADD3.X R48, R34, UR5, R39, P2, P3 ;  /* 0x0000000522307c10 */ /* 0x000fe200097e6427 */
[----:B------:R-:W-:Y:S01]  /*1310*/  UMOV UR5, URZ ;  /* 0x0000003f00057c82 */ /* 0x000fe20008000000 */
[-C--:B------:R-:W-:Y:S01]  /*1320*/  IADD3 R33, P3, R36, R128.reuse, RZ ;  /* 0x0000008024217210 */ /* 0x080fe20007f7e0ff */
[----:B------:R-:W-:Y:S01]  /*1330*/  ULDC UR12, c[0x0][0x238] ;  /* 0x00008e00000c7ab9 */ /* 0x000fe20000000800 */
[-C--:B------:R-:W-:Y:S01]  /*1340*/  IADD3 R34, P4, R37, R128.reuse, RZ ;  /* 0x0000008025227210 */ /* 0x080fe20007f9e0ff */
[----:B------:R-:W-:Y:S01]  /*1350*/  ULDC UR13, c[0x0][0x264] ;  /* 0x00009900000d7ab9 */ /* 0x000fe20000000800 */
[----:B------:R-:W-:Y:S01]  /*1360*/  IADD3 R35, P5, R38, R128, RZ ;  /* 0x0000008026237210 */ /* 0x000fe20007fbe0ff */
[----:B------:R-:W-:Y:S01]  /*1370*/  ULDC UR14, c[0x0][0x254] ;  /* 0x00009500000e7ab9 */ /* 0x000fe20000000800 */
[----:B------:R-:W-:-:S02]  /*1380*/  LEA.HI.X.SX32 R36, R36, R48, 0x1, P3 ;  /* 0x0000003024247211 */ /* 0x000fc400018f0eff */
[-C--:B------:R-:W-:Y:S02]  /*1390*/  LEA.HI.X.SX32 R37, R37, R48.reuse, 0x1, P4 ;  /* 0x0000003025257211 */ /* 0x080fe400020f0eff */
[----:B------:R-:W-:Y:S02]  /*13a0*/  LEA.HI.X.SX32 R38, R38, R48, 0x1, P5 ;  /* 0x0000003026267211 */ /* 0x000fe400028f0eff */
[-C--:B------:R-:W-:Y:S02]  /*13b0*/  IADD3 R39, P3, R42, R128.reuse, RZ ;  /* 0x000000802a277210 */ /* 0x080fe40007f7e0ff */
[-C--:B------:R-:W-:Y:S02]  /*13c0*/  IADD3 R40, P4, R43, R128.reuse, RZ ;  /* 0x000000802b287210 */ /* 0x080fe40007f9e0ff */
[----:B------:R-:W-:Y:S02]  /*13d0*/  IADD3 R41, P5, R44, R128, RZ ;  /* 0x000000802c297210 */ /* 0x000fe40007fbe0ff */
[----:B------:R-:W-:-:S02]  /*13e0*/  LOP3.LUT P2, RZ, R64, 0x80, RZ, 0xc0, !PT ;  /* 0x0000008040ff7812 */ /* 0x000fc4000784c0ff */
[-C--:B------:R-:W-:Y:S02]  /*13f0*/  LEA.HI.X.SX32 R42, R42, R48.reuse, 0x1, P3 ;  /* 0x000000302a2a7211 */ /* 0x080fe400018f0eff */
[-C--:B------:R-:W-:Y:S02]  /*1400*/  LEA.HI.X.SX32 R43, R43, R48.reuse, 0x1, P4 ;  /* 0x000000302b2b7211 */ /* 0x080fe400020f0eff */
[----:B------:R-:W-:Y:S02]  /*1410*/  LEA.HI.X.SX32 R44, R44, R48, 0x1, P5 ;  /* 0x000000302c2c7211 */ /* 0x000fe400028f0eff */
[-C--:B------:R-:W-:Y:S02]  /*1420*/  IADD3 R45, P3, R112, R128.reuse, RZ ;  /* 0x00000080702d7210 */ /* 0x080fe40007f7e0ff */
[-C--:B------:R-:W-:Y:S02]  /*1430*/  IADD3 R46, P4, R113, R128.reuse, RZ ;  /* 0x00000080712e7210 */ /* 0x080fe40007f9e0ff */
[----:B------:R-:W-:-:S02]  /*1440*/  IADD3 R47, P5, R114, R128, RZ ;  /* 0x00000080722f7210 */ /* 0x000fc40007fbe0ff */
[----:B------:R-:W-:Y:S02]  /*1450*/  SEL R49, RZ, 0x90, !P2 ;  /* 0x00000090ff317807 */ /* 0x000fe40005000000 */
[-C--:B------:R-:W-:Y:S02]  /*1460*/  LEA.HI.X.SX32 R112, R112, R48.reuse, 0x1, P3 ;  /* 0x0000003070707211 */ /* 0x080fe400018f0eff */
[-C--:B------:R-:W-:Y:S02]  /*1470*/  LEA.HI.X.SX32 R113, R113, R48.reuse, 0x1, P4 ;  /* 0x0000003071717211 */ /* 0x080fe400020f0eff */
[----:B------:R-:W-:Y:S02]  /*1480*/  LEA.HI.X.SX32 R114, R114, R48, 0x1, P5 ;  /* 0x0000003072727211 */ /* 0x000fe400028f0eff */
[-C--:B------:R-:W-:Y:S02]  /*1490*/  IADD3 R115, P3, R116, R128.reuse, RZ ;  /* 0x0000008074737210 */ /* 0x080fe40007f7e0ff */
[----:B------:R-:W-:-:S02]  /*14a0*/  IADD3 R118, P4, R117, R128, RZ ;  /* 0x0000008075767210 */ /* 0x000fc40007f9e0ff */
[----:B------:R-:W-:Y:S02]  /*14b0*/  IADD3 R120, P5, R119, R128, RZ ;  /* 0x0000008077787210 */ /* 0x000fe40007fbe0ff */
[--C-:B------:R-:W-:Y:S02]  /*14c0*/  LOP3.LUT R148, R49, 0x7f, R64.reuse, 0x78, !PT ;  /* 0x0000007f31947812 */ /* 0x100fe400078e7840 */
[----:B------:R-:W-:Y:S02]  /*14d0*/  SHF.R.U32.HI R64, RZ, 0x3, R64 ;  /* 0x00000003ff407819 */ /* 0x000fe40000011640 */
[-C--:B------:R-:W-:Y:S02]  /*14e0*/  LEA.HI.X.SX32 R116, R116, R48.reuse, 0x1, P3 ;  /* 0x0000003074747211 */ /* 0x080fe400018f0eff */
[-C--:B------:R-:W-:Y:S02]  /*14f0*/  LEA.HI.X.SX32 R117, R117, R48.reuse, 0x1, P4 ;  /* 0x0000003075757211 */ /* 0x080fe400020f0eff */
[----:B------:R-:W-:-:S02]  /*1500*/  LEA.HI.X.SX32 R119, R119, R48, 0x1, P5 ;  /* 0x0000003077777211 */ /* 0x000fc400028f0eff */
[-C--:B------:R-:W-:Y:S02]  /*1510*/  IADD3 R122, P3, R121, R128.reuse, RZ ;  /* 0x00000080797a7210 */ /* 0x080fe40007f7e0ff */
[-C--:B------:R-:W-:Y:S02]  /*1520*/  IADD3 R124, P4, R123, R128.reuse, RZ ;  /* 0x000000807b7c7210 */ /* 0x080fe40007f9e0ff */
[-C--:B------:R-:W-:Y:S02]  /*1530*/  IADD3 R126, P5, R125, R128.reuse, RZ ;  /* 0x000000807d7e7210 */ /* 0x080fe40007fbe0ff */
[----:B------:R-:W-:Y:S02]  /*1540*/  IADD3 R128, P6, R127, R128, RZ ;  /* 0x000000807f807210 */ /* 0x000fe40007fde0ff */
[----:B------:R-:W-:Y:S02]  /*1550*/  LEA R140, R156, UR7, 0x2 ;  /* 0x000000079c8c7c11 */ /* 0x000fe4000f8e10ff */
[----:B------:R-:W-:-:S02]  /*1560*/  LOP3.LUT R139, R64, 0xc, RZ, 0xc0, !PT ;  /* 0x0000000c408b7812 */ /* 0x000fc400078ec0ff */
[-C--:B------:R-:W-:Y:S02]  /*1570*/  LEA.HI.X.SX32 R121, R121, R48.reuse, 0x1, P3 ;  /* 0x0000003079797211 */ /* 0x080fe400018f0eff */
[-C--:B------:R-:W-:Y:S01]  /*1580*/  LEA.HI.X.SX32 R123, R123, R48.reuse, 0x1, P4 ;  /* 0x000000307b7b7211 */ /* 0x080fe200020f0eff */
[----:B------:R-:W-:Y:S01]  /*1590*/  IMAD.IADD R139, R140, 0x1, R139 ;  /* 0x000000018c8b7824 */ /* 0x000fe200078e028b */
[-C--:B------:R-:W-:Y:S02]  /*15a0*/  LEA.HI.X.SX32 R125, R125, R48.reuse, 0x1, P5 ;  /* 0x000000307d7d7211 */ /* 0x080fe400028f0eff */
[----:B------:R-:W-:Y:S02]  /*15b0*/  LEA.HI.X.SX32 R127, R127, R48, 0x1, P6 ;  /* 0x000000307f7f7211 */ /* 0x000fe400030f0eff */
[----:B------:R-:W-:Y:S02]  /*15c0*/  CS2R R48, SRZ ;  /* 0x0000000000307805 */ /* 0x000fe4000001ff00 */
[----:B------:R-:W-:-:S02]  /*15d0*/  ISETP.GE.U32.AND P2, PT, R138, 0x80, PT ;  /* 0x000000808a00780c */ /* 0x000fc40003f46070 */
[C---:B------:R-:W-:Y:S02]  /*15e0*/  ISETP.LT.U32.AND P0, PT, R138.reuse, 0x80, !P0 ;  /* 0x000000808a00780c */ /* 0x040fe40004701070 */
[----:B------:R-:W-:Y:S02]  /*15f0*/  LEA R138, R138, UR7, 0x2 ;  /* 0x000000078a8a7c11 */ /* 0x000fe4000f8e10ff */
[C---:B------:R-:W-:Y:S02]  /*1600*/  LOP3.LUT R147, R148.reuse, 0x20, RZ, 0x3c, !PT ;  /* 0x0000002094937812 */ /* 0x040fe400078e3cff */
[C---:B------:R-:W-:Y:S02]  /*1610*/  LOP3.LUT R146, R148.reuse, 0x40, RZ, 0x3c, !PT ;  /* 0x0000004094927812 */ /* 0x040fe400078e3cff */
[----:B------:R-:W-:Y:S02]  /*1620*/  LOP3.LUT R145, R148, 0x60, RZ, 0x3c, !PT ;  /* 0x0000006094917812 */ /* 0x000fe400078e3cff */
[----:B------:R-:W-:-:S02]  /*1630*/  LOP3.LUT R134, R135, 0x20, RZ, 0x3c, !PT ;  /* 0x0000002087867812 */ /* 0x000fc400078e3cff */
[----:B------:R-:W-:Y:S02]  /*1640*/  LOP3.LUT R143, R144, 0x40, RZ, 0x3c, !PT ;  /* 0x00000040908f7812 */ /* 0x000fe400078e3cff */
[----:B------:R-:W-:-:S07]  /*1650*/  LOP3.LUT R141, R142, 0x20, RZ, 0x3c, !PT ;  /* 0x000000208e8d7812 */ /* 0x000fce00078e3cff */
.L_x_1:
[----:B------:R-:W-:Y:S02]  /*1660*/  USHF.R.S32.HI UR9, URZ, 0x1f, UR4 ;  /* 0x0000001f3f097899 */ /* 0x000fe40008011404 */
[----:B------:R-:W-:Y:S02]  /*1670*/  IADD3 R64, P3, R0, UR4, RZ ;  /* 0x0000000400407c10 */ /* 0x000fe4000ff7e0ff */
[----:B------:R-:W-:Y:S02]  /*1680*/  IADD3 R66, P4, R3, UR4, RZ ;  /* 0x0000000403427c10 */ /* 0x000fe4000ff9e0ff */
[----:B------:R-:W-:Y:S02]  /*1690*/  IADD3.X R65, R2, UR9, RZ, P3, !PT ;  /* 0x0000000902417c10 */ /* 0x000fe40009ffe4ff */
[----:B------:R-:W-:Y:S02]  /*16a0*/  IADD3 R68, P3, R4, UR4, RZ ;  /* 0x0000000404447c10 */ /* 0x000fe4000ff7e0ff */
[----:B------:R-:W-:Y:S01]  /*16b0*/  IADD3.X R67, R6, UR9, RZ, P4, !PT ;  /* 0x0000000906437c10 */ /* 0x000fe2000a7fe4ff */
[----:B------:R0:W2:Y:S01]  /*16c0*/  LDG.E.U8 R83, desc[UR10][R64.64] ;  /* 0x0000000a40537981 */ /* 0x0000a2000c1e1100 */
[----:B------:R-:W-:-:S02]  /*16d0*/  IADD3.X R69, R7, UR9, RZ, P3, !PT ;  /* 0x0000000907457c10 */ /* 0x000fc40009ffe4ff */
[----:B------:R-:W-:Y:S01]  /*16e0*/  IADD3 R70, P4, R5, UR4, RZ ;  /* 0x0000000405467c10 */ /* 0x000fe2000ff9e0ff */
[----:B------:R1:W3:Y:S01]  /*16f0*/  LDG.E.U8 R82, desc[UR10][R66.64] ;  /* 0x0000000a42527981 */ /* 0x0002e2000c1e1100 */
[----:B------:R-:W-:Y:S02]  /*1700*/  IADD3 R72, P3, R9, UR4, RZ ;  /* 0x0000000409487c10 */ /* 0x000fe4000ff7e0ff */
[----:B------:R-:W-:Y:S01]  /*1710*/  IADD3.X R71, R8, UR9, RZ, P4, !PT ;  /* 0x0000000908477c10 */ /* 0x000fe2000a7fe4ff */
[----:B------:R4:W5:Y:S01]  /*1720*/  LDG.E.U8 R85, desc[UR10][R68.64] ;  /* 0x0000000a44557981 */ /* 0x000962000c1e1100 */
[----:B------:R-:W-:Y:S02]  /*1730*/  IADD3.X R73, R12, UR9, RZ, P3, !PT ;  /* 0x000000090c497c10 */ /* 0x000fe40009ffe4ff */
[----:B------:R-:W-:Y:S01]  /*1740*/  IADD3 R74, P4, R10, UR4, RZ ;  /* 0x000000040a4a7c10 */ /* 0x000fe2000ff9e0ff */
[----:B------:R4:W5:Y:S01]  /*1750*/  LDG.E.U8 R96, desc[UR10][R70.64] ;  /* 0x0000000a46607981 */ /* 0x000962000c1e1100 */
[----:B------:R-:W-:-:S02]  /*1760*/  IADD3 R76, P3, R11, UR4, RZ ;  /* 0x000000040b4c7c10 */ /* 0x000fc4000ff7e0ff */
[----:B------:R-:W-:Y:S01]  /*1770*/  IADD3.X R75, R13, UR9, RZ, P4, !PT ;  /* 0x000000090d4b7c10 */ /* 0x000fe2000a7fe4ff */
[----:B------:R-:W3:Y:S01]  /*1780*/  LDG.E.U8 R87, desc[UR10][R72.64] ;  /* 0x0000000a48577981 */ /* 0x000ee2000c1e1100 */
[----:B------:R-:W-:Y:S02]  /*1790*/  IADD3.X R77, R14, UR9, RZ, P3, !PT ;  /* 0x000000090e4d7c10 */ /* 0x000fe40009ffe4ff */
[----:B0-----:R-:W-:Y:S01]  /*17a0*/  IADD3 R64, P4, R15, UR4, RZ ;  /* 0x000000040f407c10 */ /* 0x001fe2000ff9e0ff */
[----:B------:R-:W5:Y:S01]  /*17b0*/  LDG.E.U8 R74, desc[UR10][R74.64] ;  /* 0x0000000a4a4a7981 */ /* 0x000f62000c1e1100 */
[----:B-1----:R-:W-:Y:S02]  /*17c0*/  IADD3 R66, P3, R16, UR4, RZ ;  /* 0x0000000410427c10 */ /* 0x002fe4000ff7e0ff */
[----:B------:R-:W-:Y:S01]  /*17d0*/  IADD3.X R65, R18, UR9, RZ, P4, !PT ;  /* 0x0000000912417c10 */ /* 0x000fe2000a7fe4ff */
[----:B------:R-:W5:Y:S01]  /*17e0*/  LDG.E.U8 R77, desc[UR10][R76.64] ;  /* 0x0000000a4c4d7981 */ /* 0x000f62000c1e1100 */
[----:B------:R-:W-:-:S02]  /*17f0*/  IADD3.X R67, R19, UR9, RZ, P3, !PT ;  /* 0x0000000913437c10 */ /* 0x000fc40009ffe4ff */
[----:B----4-:R-:W-:Y:S01]  /*1800*/  IADD3 R68, P4, R17, UR4, RZ ;  /* 0x0000000411447c10 */ /* 0x010fe2000ff9e0ff */
[----:B------:R0:W4:Y:S01]  /*1810*/  LDG.E.U8 R98, desc[UR10][R64.64] ;  /* 0x0000000a40627981 */ /* 0x000122000c1e1100 */
[----:B------:R-:W-:Y:S02]  /*1820*/  IADD3 R78, P3, R23, UR4, RZ ;  /* 0x00000004174e7c10 */ /* 0x000fe4000ff7e0ff */
[----:B------:R-:W-:Y:S01]  /*1830*/  IADD3.X R69, R20, UR9, RZ, P4, !PT ;  /* 0x0000000914457c10 */ /* 0x000fe2000a7fe4ff */
[----:B------:R1:W5:Y:S01]  /*1840*/  LDG.E.U8 R89, desc[UR10][R66.64] ;  /* 0x0000000a42597981 */ /* 0x000362000c1e1100 */
[----:B------:R-:W-:Y:S02]  /*1850*/  IADD3.X R79, R26, UR9, RZ, P3, !PT ;  /* 0x000000091a4f7c10 */ /* 0x000fe40009ffe4ff */
[----:B------:R-:W-:Y:S01]  /*1860*/  IADD3 R80, P4, R27, UR4, RZ ;  /* 0x000000041b507c10 */ /* 0x000fe2000ff9e0ff */
[----:B------:R-:W4:Y:S01]  /*1870*/  LDG.E.U8 R68, desc[UR10][R68.64] ;  /* 0x0000000a44447981 */ /* 0x000f22000c1e1100 */
[----:B------:R-:W-:-:S02]  /*1880*/  IADD3 R70, P3, R21, UR4, RZ ;  /* 0x0000000415467c10 */ /* 0x000fc4000ff7e0ff */
[----:B------:R-:W-:Y:S01]  /*1890*/  IADD3.X R81, R30, UR9, RZ, P4, !PT ;  /* 0x000000091e517c10 */ /* 0x000fe2000a7fe4ff */
[----:B------:R-:W4:Y:S01]  /*18a0*/  LDG.E.U8 R79, desc[UR10][R78.64] ;  /* 0x0000000a4e4f7981 */ /* 0x000f22000c1e1100 */
[----:B0-----:R-:W-:Y:S02]  /*18b0*/  IADD3 R64, P5, R28, UR4, RZ ;  /* 0x000000041c407c10 */ /* 0x001fe4000ffbe0ff */
[----:B------:R-:W-:Y:S01]  /*18c0*/  IADD3.X R71, R24, UR9, RZ, P3, !PT ;  /* 0x0000000918477c10 */ /* 0x000fe20009ffe4ff */
[----:B------:R-:W4:Y:S01]  /*18d0*/  LDG.E.U8 R80, desc[UR10][R80.64] ;  /* 0x0000000a50507981 */ /* 0x000f22000c1e1100 */
[----:B------:R-:W-:Y:S02]  /*18e0*/  IADD3 R72, P4, R22, UR4, RZ ;  /* 0x0000000416487c10 */ /* 0x000fe4000ff9e0ff */
[----:B-1----:R-:W-:Y:S02]  /*18f0*/  IADD3 R66, P3, R29, UR4, RZ ;  /* 0x000000041d427c10 */ /* 0x002fe4000ff7e0ff */
[----:B------:R-:W-:Y:S01]  /*1900*/  IADD3.X R65, R31, UR9, RZ, P5, !PT ;  /* 0x000000091f417c10 */ /* 0x000fe2000affe4ff */
[----:B------:R-:W4:Y:S01]  /*1910*/  LDG.E.U8 R71, desc[UR10][R70.64] ;  /* 0x0000000a46477981 */ /* 0x000f22000c1e1100 */
[----:B------:R-:W-:-:S02]  /*1920*/  IADD3.X R73, R25, UR9, RZ, P4, !PT ;  /* 0x0000000919497c10 */ /* 0x000fc4000a7fe4ff */
[----:B------:R-:W-:Y:S01]  /*1930*/  IADD3.X R67, R32, UR9, RZ, P3, !PT ;  /* 0x0000000920437c10 */ /* 0x000fe20009ffe4ff */
[----:B------:R-:W4:Y:S04]  /*1940*/  LDG.E.U8 R69, desc[UR10][R64.64] ;  /* 0x0000000a40457981 */ /* 0x000f28000c1e1100 */
[----:B------:R-:W4:Y:S04]  /*1950*/  LDG.E.U8 R72, desc[UR10][R72.64] ;  /* 0x0000000a48487981 */ /* 0x000f28000c1e1100 */
[----:B------:R-:W4:Y:S01]  /*1960*/  LDG.E.U8 R76, desc[UR10][R66.64] ;  /* 0x0000000a424c7981 */ /* 0x000f22000c1e1100 */
[----:B------:R-:W-:Y:S06]  /*1970*/  BAR.SYNC.DEFER_BLOCKING 0x0 ;  /* 0x0000000000007b1d */ /* 0x000fec0000010000 */
[----:B--2---:R-:W-:Y:S04]  /*1980*/  STS.U8 [R148+UR7+0x2000], R83 ;  /* 0x0020005394007988 */ /* 0x004fe80008000007 */
[----:B---3--:R-:W-:Y:S04]  /*1990*/  STS.U8 [R148+UR7+0x2400], R87 ;  /* 0x0024005794007988 */ /* 0x008fe80008000007 */
[----:B-----5:R-:W-:Y:S04]  /*19a0*/  STS.U8 [R148+UR7+0x2800], R89 ;  /* 0x0028005994007988 */ /* 0x020fe80008000007 */
[----:B----4-:R-:W-:Y:S04]  /*19b0*/  STS.U8 [R148+UR7+0x2c00], R79 ;  /* 0x002c004f94007988 */ /* 0x010fe80008000007 */
[----:B------:R-:W-:Y:S04]  /*19c0*/  STS.U8 [R147+UR7+0x2100], R82 ;  /* 0x0021005293007988 */ /* 0x000fe80008000007 */
        /* <DEDUP_REMOVED lines=10> */
[----:B------:R-:W-:Y:S01]  /*1a70*/  STS.U8 [R145+UR7+0x2f00], R76 ;  /* 0x002f004c91007988 */ /* 0x000fe20008000007 */
[----:B------:R-:W-:Y:S06]  /*1a80*/  BAR.SYNC.DEFER_BLOCKING 0x0 ;  /* 0x0000000000007b1d */ /* 0x000fec0000010000 */
[----:B------:R-:W0:Y:S04]  /*1a90*/  LDSM.16.M88.4 R64, [R144+UR7+0x2000] ;  /* 0x002000079040783b */ /* 0x000e280008000200 */
[----:B------:R-:W1:Y:S04]  /*1aa0*/  LDSM.16.MT88.4 R104, [R142+UR7] ;  /* 0x000000078e68783b */ /* 0x000e680008004200 */
[----:B------:R-:W2:Y:S04]  /*1ab0*/  LDSM.16.MT88.4 R92, [R142+UR7+0x400] ;  /* 0x000400078e5c783b */ /* 0x000ea80008004200 */
[----:B------:R-:W3:Y:S04]  /*1ac0*/  LDSM.16.MT88.4 R84, [R141+UR7] ;  /* 0x000000078d54783b */ /* 0x000ee80008004200 */
[----:B------:R-:W4:Y:S04]  /*1ad0*/  LDSM.16.MT88.4 R88, [R141+UR7+0x400] ;  /* 0x000400078d58783b */ /* 0x000f280008004200 */
[----:B------:R-:W5:Y:S04]  /*1ae0*/  LDSM.16.MT88.4 R68, [R142+UR7+0x800] ;  /* 0x000800078e44783b */ /* 0x000f680008004200 */
[----:B------:R-:W5:Y:S04]  /*1af0*/  LDSM.16.MT88.4 R72, [R142+UR7+0xc00] ;  /* 0x000c00078e48783b */ /* 0x000f680008004200 */
[----:B------:R-:W5:Y:S04]  /*1b00*/  LDSM.16.MT88.4 R76, [R141+UR7+0x800] ;  /* 0x000800078d4c783b */ /* 0x000f680008004200 */
[----:B------:R-:W-:Y:S01]  /*1b10*/  LDSM.16.MT88.4 R108, [R141+UR7+0x1400] ;  /* 0x001400078d6c783b */ /* 0x000fe20008004200 */
[----:B0-----:R-:W-:-:S02]  /*1b20*/  F2FP.F16.E4M3.UNPACK_B R80, R64 ;  /* 0x00000040ff50723e */ /* 0x001fc400020006ff */
[----:B------:R-:W-:Y:S01]  /*1b30*/  F2FP.F16.E4M3.UNPACK_B R81, R65 ;  /* 0x00000041ff51723e */ /* 0x000fe200020006ff */
[----:B-1----:R-:W-:Y:S02]  /*1b40*/  IMAD.MOV.U32 R100, RZ, RZ, R104 ;  /* 0x000000ffff647224 */ /* 0x002fe400078e0068 */
[----:B------:R-:W-:Y:S02]  /*1b50*/  IMAD.MOV.U32 R101, RZ, RZ, R106 ;  /* 0x000000ffff657224 */ /* 0x000fe400078e006a */
[----:B--2---:R-:W-:Y:S02]  /*1b60*/  IMAD.MOV.U32 R102, RZ, RZ, R92 ;  /* 0x000000ffff667224 */ /* 0x004fe400078e005c */
[----:B------:R-:W-:Y:S02]  /*1b70*/  IMAD.MOV.U32 R103, RZ, RZ, R94 ;  /* 0x000000ffff677224 */ /* 0x000fe400078e005e */
[----:B---3--:R-:W-:Y:S02]  /*1b80*/  IMAD.MOV.U32 R96, RZ, RZ, R84 ;  /* 0x000000ffff607224 */ /* 0x008fe400078e0054 */
[----:B------:R-:W-:-:S02]  /*1b90*/  IMAD.MOV.U32 R97, RZ, RZ, R86 ;  /* 0x000000ffff617224 */ /* 0x000fc400078e0056 */
[----:B----4-:R-:W-:Y:S01]  /*1ba0*/  IMAD.MOV.U32 R98, RZ, RZ, R88 ;  /* 0x000000ffff627224 */ /* 0x010fe200078e0058 */
[----:B------:R-:W-:Y:S01]  /*1bb0*/  HMMA.16816.F32 R100, R100, R80, RZ ;  /* 0x000000506464723c */ /* 0x000fe200000018ff */
[----:B------:R-:W-:-:S07]  /*1bc0*/  IMAD.MOV.U32 R99, RZ, RZ, R90 ;  /* 0x000000ffff637224 */ /* 0x000fce00078e005a */
[----:B------:R-:W-:Y:S01]  /*1bd0*/  HMMA.16816.F32 R96, R96, R80, RZ ;  /* 0x000000506060723c */ /* 0x000fe200000018ff */
[----:B------:R-:W0:Y:S01]  /*1be0*/  LDSM.16.MT88.4 R80, [R141+UR7+0xc00] ;  /* 0x000c00078d50783b */ /* 0x000e220008004200 */
[----:B------:R-:W-:Y:S01]  /*1bf0*/  IMAD.MOV.U32 R104, RZ, RZ, R105 ;  /* 0x000000ffff687224 */ /* 0x000fe200078e0069 */
[----:B------:R-:W-:Y:S01]  /*1c00*/  F2FP.F16.E4M3.UNPACK_B R64, R64.H1 ;  /* 0x00000040ff40723e */ /* 0x000fe200030006ff */
[----:B------:R-:W-:Y:S01]  /*1c10*/  IMAD.MOV.U32 R105, RZ, RZ, R107 ;  /* 0x000000ffff697224 */ /* 0x000fe200078e006b */
[----:B------:R-:W-:Y:S01]  /*1c20*/  F2FP.F16.E4M3.UNPACK_B R65, R65.H1 ;  /* 0x00000041ff41723e */ /* 0x000fe200030006ff */
[----:B------:R-:W-:Y:S02]  /*1c30*/  IMAD.MOV.U32 R106, RZ, RZ, R93 ;  /* 0x000000ffff6a7224 */ /* 0x000fe400078e005d */
[----:B------:R-:W-:Y:S02]  /*1c40*/  IMAD.MOV.U32 R107, RZ, RZ, R95 ;  /* 0x000000ffff6b7224 */ /* 0x000fe400078e005f */
[----:B-----5:R-:W-:Y:S01]  /*1c50*/  IMAD.MOV.U32 R84, RZ, RZ, R68 ;  /* 0x000000ffff547224 */ /* 0x020fe200078e0044 */
[----:B------:R-:W-:Y:S05]  /*1c60*/  LDSM.16.MT88.4 R92, [R142+UR7+0x1000] ;  /* 0x001000078e5c783b */ /* 0x000fea0008004200 */
[----:B------:R-:W-:Y:S07]  /*1c70*/  HMMA.16816.F32 R104, R104, R64, R100 ;  /* 0x000000406868723c */ /* 0x000fee0000001864 */
[----:B------:R-:W-:-:S02]  /*1c80*/  IMAD.MOV.U32 R100, RZ, RZ, R85 ;  /* 0x000000ffff647224 */ /* 0x000fc400078e0055 */
[----:B------:R-:W-:Y:S02]  /*1c90*/  IMAD.MOV.U32 R101, RZ, RZ, R87 ;  /* 0x000000ffff657224 */ /* 0x000fe400078e0057 */
[----:B------:R-:W-:Y:S02]  /*1ca0*/  IMAD.MOV.U32 R102, RZ, RZ, R89 ;  /* 0x000000ffff667224 */ /* 0x000fe400078e0059 */
[----:B------:R-:W-:Y:S02]  /*1cb0*/  IMAD.MOV.U32 R103, RZ, RZ, R91 ;  /* 0x000000ffff677224 */ /* 0x000fe400078e005b */
[----:B------:R-:W-:Y:S01]  /*1cc0*/  IMAD.MOV.U32 R85, RZ, RZ, R70 ;  /* 0x000000ffff557224 */ /* 0x000fe200078e0046 */
[----:B------:R-:W1:Y:S04]  /*1cd0*/  LDSM.16.M88.4 R88, [R143+UR7+0x2000] ;  /* 0x002000078f58783b */ /* 0x000e680008000200 */
[----:B------:R-:W-:Y:S01]  /*1ce0*/  HMMA.16816.F32 R100, R100, R64, R96 ;  /* 0x000000406464723c */ /* 0x000fe20000001860 */
[----:B------:R-:W-:Y:S01]  /*1cf0*/  IMAD.MOV.U32 R86, RZ, RZ, R72 ;  /* 0x000000ffff567224 */ /* 0x000fe200078e0048 */
[----:B------:R-:W2:Y:S01]  /*1d00*/  LDSM.16.MT88.4 R96, [R142+UR7+0x1400] ;  /* 0x001400078e60783b */ /* 0x000ea20008004200 */
[----:B------:R-:W-:-:S04]  /*1d10*/  IMAD.MOV.U32 R87, RZ, RZ, R74 ;  /* 0x000000ffff577224 */ /* 0x000fc800078e004a */
[----:B------:R-:W-:Y:S02]  /*1d20*/  F2FP.F16.E4M3.UNPACK_B R64, R66 ;  /* 0x00000042ff40723e */ /* 0x000fe400020006ff */
[----:B------:R-:W-:-:S07]  /*1d30*/  F2FP.F16.E4M3.UNPACK_B R65, R67 ;  /* 0x00000043ff41723e */ /* 0x000fce00020006ff */
[----:B------:R-:W-:Y:S07]  /*1d40*/  HMMA.16816.F32 R84, R84, R64, R104 ;  /* 0x000000405454723c */ /* 0x000fee0000001868 */
[----:B------:R-:W-:Y:S02]  /*1d50*/  IMAD.MOV.U32 R104, RZ, RZ, R76 ;  /* 0x000000ffff687224 */ /* 0x000fe400078e004c */
[----:B------:R-:W-:Y:S02]  /*1d60*/  IMAD.MOV.U32 R105, RZ, RZ, R78 ;  /* 0x000000ffff697224 */ /* 0x000fe400078e004e */
[----:B0-----:R-:W-:-:S02]  /*1d70*/  IMAD.MOV.U32 R106, RZ, RZ, R80 ;  /* 0x000000ffff6a7224 */ /* 0x001fc400078e0050 */
[----:B------:R-:W-:-:S07]  /*1d80*/  IMAD.MOV.U32 R107, RZ, RZ, R82 ;  /* 0x000000ffff6b7224 */ /* 0x000fce00078e0052 */
[----:B------:R-:W-:Y:S01]  /*1d90*/  HMMA.16816.F32 R100, R104, R64, R100 ;  /* 0x000000406864723c */ /* 0x000fe20000001864 */
[----:B------:R-:W0:Y:S01]  /*1da0*/  LDSM.16.MT88.4 R104, [R141+UR7+0x1000] ;  /* 0x001000078d68783b */ /* 0x000e220008004200 */
[----:B------:R-:W-:Y:S01]  /*1db0*/  F2FP.F16.E4M3.UNPACK_B R154, R66.H1 ;  /* 0x00000042ff9a723e */ /* 0x000fe200030006ff */
[----:B------:R-:W-:Y:S01]  /*1dc0*/  IMAD.MOV.U32 R66, RZ, RZ, R73 ;  /* 0x000000ffff427224 */ /* 0x000fe200078e0049 */
[----:B------:R-:W-:Y:S01]  /*1dd0*/  F2FP.F16.E4M3.UNPACK_B R155, R67.H1 ;  /* 0x00000043ff9b723e */ /* 0x000fe200030006ff */
[----:B------:R-:W-:Y:S02]  /*1de0*/  IMAD.MOV.U32 R67, RZ, RZ, R75 ;  /* 0x000000ffff437224 */ /* 0x000fe400078e004b */
[----:B------:R-:W-:Y:S01]  /*1df0*/  IMAD.MOV.U32 R64, RZ, RZ, R69 ;  /* 0x000000ffff407224 */ /* 0x000fe200078e0045 */
[----:B-1----:R-:W-:Y:S01]  /*1e00*/  F2FP.F16.E4M3.UNPACK_B R80, R88 ;  /* 0x00000058ff50723e */ /* 0x002fe200020006ff */
[----:B------:R-:W-:Y:S01]  /*1e10*/  IMAD.MOV.U32 R65, RZ, RZ, R71 ;  /* 0x000000ffff417224 */ /* 0x000fe200078e0047 */
[----:B------:R-:W1:Y:S06]  /*1e20*/  LDSM.16.MT88.4 R72, [R142+UR7+0x1c00] ;  /* 0x001c00078e48783b */ /* 0x000e6c0008004200 */
[----:B------:R-:W-:Y:S07]  /*1e30*/  HMMA.16816.F32 R64, R64, R154, R84 ;  /* 0x0000009a4040723c */ /* 0x000fee0000001854 */
[----:B------:R-:W-:-:S02]  /*1e40*/  IMAD.MOV.U32 R84, RZ, RZ, R77 ;  /* 0x000000ffff547224 */ /* 0x000fc400078e004d */
[----:B------:R-:W-:Y:S02]  /*1e50*/  IMAD.MOV.U32 R85, RZ, RZ, R79 ;  /* 0x000000ffff557224 */ /* 0x000fe400078e004f */
[----:B------:R-:W-:Y:S02]  /*1e60*/  IMAD.MOV.U32 R86, RZ, RZ, R81 ;  /* 0x000000ffff567224 */ /* 0x000fe400078e0051 */
[----:B------:R-:W-:-:S07]  /*1e70*/  IMAD.MOV.U32 R87, RZ, RZ, R83 ;  /* 0x000000ffff577224 */ /* 0x000fce00078e0053 */
[----:B------:R-:W-:Y:S01]  /*1e80*/  HMMA.16816.F32 R84, R84, R154, R100 ;  /* 0x0000009a5454723c */ /* 0x000fe20000001864 */
[----:B------:R-:W-:Y:S01]  /*1e90*/  F2FP.F16.E4M3.UNPACK_B R81, R89 ;  /* 0x00000059ff51723e */ /* 0x000fe200020006ff */
[----:B------:R-:W-:Y:S02]  /*1ea0*/  IMAD.MOV.U32 R68, RZ, RZ, R92 ;  /* 0x000000ffff447224 */ /* 0x000fe400078e005c */
[----:B------:R-:W-:Y:S02]  /*1eb0*/  IMAD.MOV.U32 R69, RZ, RZ, R94 ;  /* 0x000000ffff457224 */ /* 0x000fe400078e005e */
[----:B--2---:R-:W-:Y:S02]  /*1ec0*/  IMAD.MOV.U32 R70, RZ, RZ, R96 ;  /* 0x000000ffff467224 */ /* 0x004fe400078e0060 */
[----:B------:R-:W-:Y:S02]  /*1ed0*/  IMAD.MOV.U32 R71, RZ, RZ, R98 ;  /* 0x000000ffff477224 */ /* 0x000fe400078e0062 */
[----:B0-----:R-:W-:-:S02]  /*1ee0*/  IMAD.MOV.U32 R76, RZ, RZ, R104 ;  /* 0x000000ffff4c7224 */ /* 0x001fc400078e0068 */
[----:B------:R-:W-:Y:S02]  /*1ef0*/  IMAD.MOV.U32 R77, RZ, RZ, R106 ;  /* 0x000000ffff4d7224 */ /* 0x000fe400078e006a */
[----:B------:R-:W-:Y:S02]  /*1f00*/  IMAD.MOV.U32 R78, RZ, RZ, R108 ;  /* 0x000000ffff4e7224 */ /* 0x000fe400078e006c */
[----:B------:R-:W-:Y:S01]  /*1f10*/  IMAD.MOV.U32 R79, RZ, RZ, R110 ;  /* 0x000000ffff4f7224 */ /* 0x000fe200078e006e */
[-C--:B------:R-:W-:Y:S01]  /*1f20*/  HMMA.16816.F32 R64, R68, R80.reuse, R64 ;  /* 0x000000504440723c */ /* 0x080fe20000001840 */
[----:B------:R-:W0:Y:S06]  /*1f30*/  LDSM.16.MT88.4 R68, [R142+UR7+0x1800] ;  /* 0x001800078e44783b */ /* 0x000e2c0008004200 */
[----:B------:R-:W-:Y:S01]  /*1f40*/  HMMA.16816.F32 R84, R76, R80, R84 ;  /* 0x000000504c54723c */ /* 0x000fe20000001854 */
[----:B------:R-:W2:Y:S04]  /*1f50*/  LDSM.16.MT88.4 R76, [R141+UR7+0x1800] ;  /* 0x001800078d4c783b */ /* 0x000ea80008004200 */
[----:B------:R-:W3:Y:S01]  /*1f60*/  LDSM.16.MT88.4 R80, [R141+UR7+0x1c00] ;  /* 0x001c00078d50783b */ /* 0x000ee20008004200 */
[----:B------:R-:W-:-:S02]  /*1f70*/  IMAD.MOV.U32 R92, RZ, RZ, R93 ;  /* 0x000000ffff5c7224 */ /* 0x000fc400078e005d */
[----:B------:R-:W-:Y:S01]  /*1f80*/  IMAD.MOV.U32 R93, RZ, RZ, R95 ;  /* 0x000000ffff5d7224 */ /* 0x000fe200078e005f */
[----:B------:R-:W-:Y:S01]  /*1f90*/  F2FP.F16.E4M3.UNPACK_B R88, R88.H1 ;  /* 0x00000058ff58723e */ /* 0x000fe200030006ff */
[----:B------:R-:W-:Y:S01]  /*1fa0*/  IMAD.MOV.U32 R94, RZ, RZ, R97 ;  /* 0x000000ffff5e7224 */ /* 0x000fe200078e0061 */
[----:B------:R-:W-:Y:S01]  /*1fb0*/  F2FP.F16.E4M3.UNPACK_B R89, R89.H1 ;  /* 0x00000059ff59723e */ /* 0x000fe200030006ff */
[----:B------:R-:W-:Y:S02]  /*1fc0*/  IMAD.MOV.U32 R95, RZ, RZ, R99 ;  /* 0x000000ffff5f7224 */ /* 0x000fe400078e0063 */
[----:B------:R-:W-:Y:S02]  /*1fd0*/  IMAD.MOV.U32 R96, RZ, RZ, R105 ;  /* 0x000000ffff607224 */ /* 0x000fe400078e0069 */
[----:B------:R-:W-:Y:S02]  /*1fe0*/  IMAD.MOV.U32 R97, RZ, RZ, R107 ;  /* 0x000000ffff617224 */ /* 0x000fe400078e006b */
[----:B------:R-:W-:-:S02]  /*1ff0*/  IMAD.MOV.U32 R98, RZ, RZ, R109 ;  /* 0x000000ffff627224 */ /* 0x000fc400078e006d */
[----:B------:R-:W-:Y:S01]  /*2000*/  IMAD.MOV.U32 R99, RZ, RZ, R111 ;  /* 0x000000ffff637224 */ /* 0x000fe200078e006f */
[-C--:B------:R-:W-:Y:S06]  /*2010*/  HMMA.16816.F32 R64, R92, R88.reuse, R64 ;  /* 0x000000585c40723c */ /* 0x080fec0000001840 */
[----:B------:R-:W-:Y:S01]  /*2020*/  HMMA.16816.F32 R84, R96, R88, R84 ;  /* 0x000000586054723c */ /* 0x000fe20000001854 */
[----:B-1----:R-:W-:Y:S02]  /*2030*/  IMAD.MOV.U32 R94, RZ, RZ, R72 ;  /* 0x000000ffff5e7224 */ /* 0x002fe400078e0048 */
[----:B------:R-:W-:-:S04]  /*2040*/  IMAD.MOV.U32 R95, RZ, RZ, R74 ;  /* 0x000000ffff5f7224 */ /* 0x000fc800078e004a */
[-C--:B------:R-:W-:Y:S01]  /*2050*/  F2FP.F16.E4M3.UNPACK_B R88, R90.reuse ;  /* 0x0000005aff58723e */ /* 0x080fe200020006ff */
[----:B0-----:R-:W-:Y:S01]  /*2060*/  IMAD.MOV.U32 R92, RZ, RZ, R68 ;  /* 0x000000ffff5c7224 */ /* 0x001fe200078e0044 */
[-C--:B------:R-:W-:Y:S01]  /*2070*/  F2FP.F16.E4M3.UNPACK_B R89, R91.reuse ;  /* 0x0000005bff59723e */ /* 0x080fe200020006ff */
[----:B------:R-:W-:Y:S02]  /*2080*/  IMAD.MOV.U32 R93, RZ, RZ, R70 ;  /* 0x000000ffff5d7224 */ /* 0x000fe400078e0046 */
[----:B--2---:R-:W-:Y:S02]  /*2090*/  IMAD.MOV.U32 R96, RZ, RZ, R76 ;  /* 0x000000ffff607224 */ /* 0x004fe400078e004c */
[----:B------:R-:W-:Y:S02]  /*20a0*/  IMAD.MOV.U32 R97, RZ, RZ, R78 ;  /* 0x000000ffff617224 */ /* 0x000fe400078e004e */
[----:B---3--:R-:W-:Y:S02]  /*20b0*/  IMAD.MOV.U32 R98, RZ, RZ, R80 ;  /* 0x000000ffff627224 */ /* 0x008fe400078e0050 */
[----:B------:R-:W-:Y:S01]  /*20c0*/  IMAD.MOV.U32 R99, RZ, RZ, R82 ;  /* 0x000000ffff637224 */ /* 0x000fe200078e0052 */
[-C--:B------:R-:W-:Y:S06]  /*20d0*/  HMMA.16816.F32 R64, R92, R88.reuse, R64 ;  /* 0x000000585c40723c */ /* 0x080fec0000001840 */
[----:B------:R-:W-:Y:S01]  /*20e0*/  HMMA.16816.F32 R84, R96, R88, R84 ;  /* 0x000000586054723c */ /* 0x000fe20000001854 */
[----:B------:R-:W-:Y:S01]  /*20f0*/  IMAD.MOV.U32 R68, RZ, RZ, R69 ;  /* 0x000000ffff447224 */ /* 0x000fe200078e0045 */
[----:B------:R-:W-:Y:S01]  /*2100*/  BAR.SYNC.DEFER_BLOCKING 0x0 ;  /* 0x0000000000007b1d */ /* 0x000fe20000010000 */
[----:B------:R-:W-:Y:S01]  /*2110*/  IMAD.MOV.U32 R69, RZ, RZ, R71 ;  /* 0x000000ffff457224 */ /* 0x000fe200078e0047 */
[----:B------:R-:W-:Y:S01]  /*2120*/  F2FP.F16.E4M3.UNPACK_B R90, R90.H1 ;  /* 0x0000005aff5a723e */ /* 0x000fe200030006ff */
[----:B------:R-:W-:Y:S01]  /*2130*/  IMAD.MOV.U32 R70, RZ, RZ, R73 ;  /* 0x000000ffff467224 */ /* 0x000fe200078e0049 */
[----:B------:R-:W-:Y:S01]  /*2140*/  F2FP.F16.E4M3.UNPACK_B R91, R91.H1 ;  /* 0x0000005bff5b723e */ /* 0x000fe200030006ff */
[----:B------:R-:W-:-:S02]  /*2150*/  IMAD.MOV.U32 R71, RZ, RZ, R75 ;  /* 0x000000ffff477224 */ /* 0x000fc400078e004b */
[----:B------:R-:W-:Y:S02]  /*2160*/  IMAD.MOV.U32 R72, RZ, RZ, R77 ;  /* 0x000000ffff487224 */ /* 0x000fe400078e004d */
[----:B------:R-:W-:Y:S02]  /*2170*/  IMAD.MOV.U32 R73, RZ, RZ, R79 ;  /* 0x000000ffff497224 */ /* 0x000fe400078e004f */
[----:B------:R-:W-:Y:S02]  /*2180*/  IMAD.MOV.U32 R74, RZ, RZ, R81 ;  /* 0x000000ffff4a7224 */ /* 0x000fe400078e0051 */
[----:B------:R-:W-:-:S03]  /*2190*/  IMAD.MOV.U32 R75, RZ, RZ, R83 ;  /* 0x000000ffff4b7224 */ /* 0x000fc600078e0053 */
[-C--:B------:R-:W-:Y:S06]  /*21a0*/  HMMA.16816.F32 R64, R68, R90.reuse, R64 ;  /* 0x0000005a4440723c */ /* 0x080fec0000001840 */
[----:B------:R-:W-:-:S15]  /*21b0*/  HMMA.16816.F32 R72, R72, R90, R84 ;  /* 0x0000005a4848723c */ /* 0x000fde0000001854 */
[----:B------:R-:W-:-:S03]  /*21c0*/  NOP ;  /* 0x0000000000007918 */ /* 0x000fc60000000000 */
[----:B------:R-:W-:Y:S01]  /*21d0*/  FMUL R68, R64, UR12 ;  /* 0x0000000c40447c20 */ /* 0x000fe20008400000 */
[----:B------:R-:W-:Y:S01]  /*21e0*/  FMUL R69, R65, UR12 ;  /* 0x0000000c41457c20 */ /* 0x000fe20008400000 */
[----:B------:R-:W-:Y:S01]  /*21f0*/  FMUL R70, R66, UR12 ;  /* 0x0000000c42467c20 */ /* 0x000fe20008400000 */
[----:B------:R-:W-:-:S03]  /*2200*/  FMUL R71, R67, UR12 ;  /* 0x0000000c43477c20 */ /* 0x000fc60008400000 */
[----:B------:R-:W-:Y:S01]  /*2210*/  FMUL R76, R72, UR12 ;  /* 0x0000000c484c7c20 */ /* 0x000fe20008400000 */
[----:B------:R-:W-:Y:S01]  /*2220*/  FMUL R77, R73, UR12 ;  /* 0x0000000c494d7c20 */ /* 0x000fe20008400000 */
[----:B------:R-:W-:Y:S01]  /*2230*/  FMUL R78, R74, UR12 ;  /* 0x0000000c4a4e7c20 */ /* 0x000fe20008400000 */
[----:B------:R-:W-:Y:S01]  /*2240*/  FMUL R79, R75, UR12 ;  /* 0x0000000c4b4f7c20 */ /* 0x000fe20008400000 */
[----:B------:R-:W-:Y:S02]  /*2250*/  FMNMX R68, R68, R69, !PT ;  /* 0x0000004544447209 */ /* 0x000fe40007800000 */
[----:B------:R-:W-:Y:S02]  /*2260*/  FMNMX R70, R70, R71, !PT ;  /* 0x0000004746467209 */ /* 0x000fe40007800000 */
[----:B------:R-:W-:Y:S02]  /*2270*/  FMNMX R76, R76, R77, !PT ;  /* 0x0000004d4c4c7209 */ /* 0x000fe40007800000 */
[----:B------:R-:W-:Y:S01]  /*2280*/  FMNMX R78, R78, R79, !PT ;  /* 0x0000004f4e4e7209 */ /* 0x000fe20007800000 */
[----:B------:R-:W0:Y:S04]  /*2290*/  SHFL.BFLY PT, R69, R68, 0x2, 0x1f ;  /* 0x0c401f0044457f89 */ /* 0x000e2800000e0000 */
[----:B------:R-:W1:Y:S04]  /*22a0*/  SHFL.BFLY PT, R71, R70, 0x2, 0x1f ;  /* 0x0c401f0046477f89 */ /* 0x000e6800000e0000 */
[----:B------:R-:W2:Y:S04]  /*22b0*/  SHFL.BFLY PT, R77, R76, 0x2, 0x1f ;  /* 0x0c401f004c4d7f89 */ /* 0x000ea800000e0000 */
[----:B------:R-:W3:Y:S01]  /*22c0*/  SHFL.BFLY PT, R79, R78, 0x2, 0x1f ;  /* 0x0c401f004e4f7f89 */ /* 0x000ee200000e0000 */
[----:B0-----:R-:W-:-:S02]  /*22d0*/  FMNMX R69, R68, R69, !PT ;  /* 0x0000004544457209 */ /* 0x001fc40007800000 */
[----:B-1----:R-:W-:Y:S02]  /*22e0*/  FMNMX R71, R70, R71, !PT ;  /* 0x0000004746477209 */ /* 0x002fe40007800000 */
[----:B--2---:R-:W-:Y:S02]  /*22f0*/  FMNMX R77, R76, R77, !PT ;  /* 0x0000004d4c4d7209 */ /* 0x004fe40007800000 */
[----:B---3--:R-:W-:Y:S01]  /*2300*/  FMNMX R79, R78, R79, !PT ;  /* 0x0000004f4e4f7209 */ /* 0x008fe20007800000 */
        /* <DEDUP_REMOVED lines=8> */
[----:B------:R-:W-:Y:S04]  /*2390*/  @P0 STS [R139+0x2000], R80 ;  /* 0x002000508b000388 */ /* 0x000fe80000000800 */
[----:B------:R-:W-:Y:S04]  /*23a0*/  @P0 STS [R139+0x2080], R82 ;  /* 0x002080528b000388 */ /* 0x000fe80000000800 */
[----:B------:R-:W-:Y:S04]  /*23b0*/  @P0 STS [R139+0x2100], R84 ;  /* 0x002100548b000388 */ /* 0x000fe80000000800 */
[----:B------:R-:W-:Y:S01]  /*23c0*/  @P0 STS [R139+0x2180], R68 ;  /* 0x002180448b000388 */ /* 0x000fe20000000800 */
[----:B------:R-:W-:Y:S06]  /*23d0*/  BAR.SYNC.DEFER_BLOCKING 0x0 ;  /* 0x0000000000007b1d */ /* 0x000fec0000010000 */
[----:B------:R-:W0:Y:S04]  /*23e0*/  @!P2 LDS R133, [R138+0x2000] ;  /* 0x002000008a85a984 */ /* 0x000e280000000800 */
[----:B0-----:R-:W0:Y:S02]  /*23f0*/  SHFL.BFLY PT, R70, R133, 0x2, 0x1f ;  /* 0x0c401f0085467f89 */ /* 0x001e2400000e0000 */
[----:B0-----:R-:W-:-:S05]  /*2400*/  FMNMX R70, R133, R70, !PT ;  /* 0x0000004685467209 */ /* 0x001fca0007800000 */
[----:B------:R-:W0:Y:S02]  /*2410*/  SHFL.BFLY PT, R69, R70, 0x1, 0x1f ;  /* 0x0c201f0046457f89 */ /* 0x000e2400000e0000 */
[----:B0-----:R-:W-:-:S05]  /*2420*/  FMNMX R69, R70, R69, !PT ;  /* 0x0000004546457209 */ /* 0x001fca0007800000 */
[----:B------:R-:W-:Y:S01]  /*2430*/  @P0 STS [R138+0x2000], R69 ;  /* 0x002000458a000388 */ /* 0x000fe20000000800 */
[----:B------:R-:W-:Y:S06]  /*2440*/  BAR.SYNC.DEFER_BLOCKING 0x0 ;  /* 0x0000000000007b1d */ /* 0x000fec0000010000 */
[----:B------:R-:W0:Y:S04]  /*2450*/  LDS R97, [R140+0x2000] ;  /* 0x002000008c617984 */ /* 0x000e280000000800 */
[----:B------:R-:W1:Y:S04]  /*2460*/  LDS R96, [R140+0x2080] ;  /* 0x002080008c607984 */ /* 0x000e680000000800 */
[----:B------:R-:W2:Y:S04]  /*2470*/  LDS R99, [R140+0x2100] ;  /* 0x002100008c637984 */ /* 0x000ea80000000800 */
[----:B------:R-:W3:Y:S01]  /*2480*/  LDS R98, [R140+0x2180] ;  /* 0x002180008c627984 */ /* 0x000ee20000000800 */
[----:B0-----:R-:W-:-:S02]  /*2490*/  FMNMX R97, R97, R162, !PT ;  /* 0x000000a261617209 */ /* 0x001fc40007800000 */
[----:B-1----:R-:W-:Y:S02]  /*24a0*/  FMNMX R96, R96, R161, !PT ;  /* 0x000000a160607209 */ /* 0x002fe40007800000 */
[----:B--2---:R-:W-:Y:S02]  /*24b0*/  FMNMX R99, R99, R160, !PT ;  /* 0x000000a063637209 */ /* 0x004fe40007800000 */
[----:B---3--:R-:W-:Y:S01]  /*24c0*/  FMNMX R98, R98, R159, !PT ;  /* 0x0000009f62627209 */ /* 0x008fe20007800000 */
[--C-:B------:R-:W-:Y:S01]  /*24d0*/  FFMA R64, R64, UR12, -R97.reuse ;  /* 0x0000000c40407c23 */ /* 0x100fe20008000861 */
[----:B------:R-:W-:Y:S01]  /*24e0*/  FFMA R65, R65, UR12, -R97 ;  /* 0x0000000c41417c23 */ /* 0x000fe20008000861 */
[--C-:B------:R-:W-:Y:S01]  /*24f0*/  FFMA R66, R66, UR12, -R96.reuse ;  /* 0x0000000c42427c23 */ /* 0x100fe20008000860 */
[----:B------:R-:W-:Y:S01]  /*2500*/  FFMA R67, R67, UR12, -R96 ;  /* 0x0000000c43437c23 */ /* 0x000fe20008000860 */
[--C-:B------:R-:W-:Y:S01]  /*2510*/  FFMA R72, R72, UR12, -R99.reuse ;  /* 0x0000000c48487c23 */ /* 0x100fe20008000863 */
[----:B------:R-:W-:Y:S01]  /*2520*/  FFMA R73, R73, UR12, -R99 ;  /* 0x0000000c49497c23 */ /* 0x000fe20008000863 */
[--C-:B------:R-:W-:Y:S01]  /*2530*/  FFMA R74, R74, UR12, -R98.reuse ;  /* 0x0000000c4a4a7c23 */ /* 0x100fe20008000862 */
[----:B------:R-:W-:Y:S01]  /*2540*/  FFMA R75, R75, UR12, -R98 ;  /* 0x0000000c4b4b7c23 */ /* 0x000fe20008000862 */
[----:B------:R-:W-:Y:S01]  /*2550*/  FMUL R64, R64, 1.4426950216293334961 ;  /* 0x3fb8aa3b40407820 */ /* 0x000fe20000400000 */
[----:B------:R-:W-:Y:S01]  /*2560*/  FMUL R65, R65, 1.4426950216293334961 ;  /* 0x3fb8aa3b41417820 */ /* 0x000fe20000400000 */
[----:B------:R-:W-:Y:S01]  /*2570*/  FMUL R66, R66, 1.4426950216293334961 ;  /* 0x3fb8aa3b42427820 */ /* 0x000fe20000400000 */
[----:B------:R-:W-:Y:S01]  /*2580*/  FMUL R67, R67, 1.4426950216293334961 ;  /* 0x3fb8aa3b43437820 */ /* 0x000fe20000400000 */
[----:B------:R-:W-:Y:S01]  /*2590*/  FMUL R72, R72, 1.4426950216293334961 ;  /* 0x3fb8aa3b48487820 */ /* 0x000fe20000400000 */
[----:B------:R-:W-:Y:S01]  /*25a0*/  FMUL R73, R73, 1.4426950216293334961 ;  /* 0x3fb8aa3b49497820 */ /* 0x000fe20000400000 */
[----:B------:R-:W-:Y:S01]  /*25b0*/  FMUL R74, R74, 1.4426950216293334961 ;  /* 0x3fb8aa3b4a4a7820 */ /* 0x000fe20000400000 */
[----:B------:R-:W-:Y:S01]  /*25c0*/  FMUL R75, R75, 1.4426950216293334961 ;  /* 0x3fb8aa3b4b4b7820 */ /* 0x000fe20000400000 */
[----:B------:R-:W-:Y:S08]  /*25d0*/  MUFU.EX2 R80, R64 ;  /* 0x0000004000507308 */ /* 0x000ff00000000800 */
[----:B------:R-:W0:Y:S08]  /*25e0*/  MUFU.EX2 R101, R65 ;  /* 0x0000004100657308 */ /* 0x000e300000000800 */
[----:B------:R-:W-:Y:S08]  /*25f0*/  MUFU.EX2 R82, R66 ;  /* 0x0000004200527308 */ /* 0x000ff00000000800 */
[----:B------:R-:W1:Y:S08]  /*2600*/  MUFU.EX2 R103, R67 ;  /* 0x0000004300677308 */ /* 0x000e700000000800 */
[----:B------:R-:W-:Y:S08]  /*2610*/  MUFU.EX2 R84, R72 ;  /* 0x0000004800547308 */ /* 0x000ff00000000800 */
[----:B------:R-:W2:Y:S08]  /*2620*/  MUFU.EX2 R155, R73 ;  /* 0x00000049009b7308 */ /* 0x000eb00000000800 */
[----:B------:R-:W-:Y:S08]  /*2630*/  MUFU.EX2 R86, R74 ;  /* 0x0000004a00567308 */ /* 0x000ff00000000800 */
[----:B------:R-:W3:Y:S01]  /*2640*/  MUFU.EX2 R163, R75 ;  /* 0x0000004b00a37308 */ /* 0x000ee20000000800 */
[----:B0-----:R-:W-:Y:S01]  /*2650*/  FADD R64, R80, R101 ;  /* 0x0000006550407221 */ /* 0x001fe20000000000 */
[----:B-1----:R-:W-:Y:S01]  /*2660*/  FADD R65, R82, R103 ;  /* 0x0000006752417221 */ /* 0x002fe20000000000 */
[----:B--2---:R-:W-:-:S03]  /*2670*/  FADD R66, R84, R155 ;  /* 0x0000009b54427221 */ /* 0x004fc60000000000 */
[----:B------:R-:W0:Y:S04]  /*2680*/  SHFL.BFLY PT, R69, R64, 0x2, 0x1f ;  /* 0x0c401f0040457f89 */ /* 0x000e2800000e0000 */
[----:B------:R-:W1:Y:S01]  /*2690*/  SHFL.BFLY PT, R68, R65, 0x2, 0x1f ;  /* 0x0c401f0041447f89 */ /* 0x000e6200000e0000 */
[----:B---3--:R-:W-:-:S03]  /*26a0*/  FADD R67, R86, R163 ;  /* 0x000000a356437221 */ /* 0x008fc60000000000 */
[----:B------:R-:W2:Y:S04]  /*26b0*/  SHFL.BFLY PT, R71, R66, 0x2, 0x1f ;  /* 0x0c401f0042477f89 */ /* 0x000ea800000e0000 */
[----:B------:R-:W3:Y:S01]  /*26c0*/  SHFL.BFLY PT, R76, R67, 0x2, 0x1f ;  /* 0x0c401f00434c7f89 */ /* 0x000ee200000e0000 */
[----:B0-----:R-:W-:Y:S01]  /*26d0*/  FADD R69, R64, R69 ;  /* 0x0000004540457221 */ /* 0x001fe20000000000 */
[----:B-1----:R-:W-:-:S04]  /*26e0*/  FADD R70, R65, R68 ;  /* 0x0000004441467221 */ /* 0x002fc80000000000 */
[----:B------:R-:W0:Y:S01]  /*26f0*/  SHFL.BFLY PT, R68, R69, 0x1, 0x1f ;  /* 0x0c201f0045447f89 */ /* 0x000e2200000e0000 */
[----:B--2---:R-:W-:Y:S01]  /*2700*/  FADD R72, R66, R71 ;  /* 0x0000004742487221 */ /* 0x004fe20000000000 */
[----:B---3--:R-:W-:Y:S02]  /*2710*/  FADD R76, R67, R76 ;  /* 0x0000004c434c7221 */ /* 0x008fe40000000000 */
[----:B------:R-:W1:Y:S04]  /*2720*/  SHFL.BFLY PT, R71, R70, 0x1, 0x1f ;  /* 0x0c201f0046477f89 */ /* 0x000e6800000e0000 */
[----:B------:R-:W2:Y:S04]  /*2730*/  SHFL.BFLY PT, R73, R72, 0x1, 0x1f ;  /* 0x0c201f0048497f89 */ /* 0x000ea800000e0000 */
[----:B------:R-:W3:Y:S01]  /*2740*/  SHFL.BFLY PT, R75, R76, 0x1, 0x1f ;  /* 0x0c201f004c4b7f89 */ /* 0x000ee200000e0000 */
[----:B0-----:R-:W-:Y:S01]  /*2750*/  FADD R68, R69, R68 ;  /* 0x0000004445447221 */ /* 0x001fe20000000000 */
[----:B------:R-:W-:Y:S01]  /*2760*/  BAR.SYNC.DEFER_BLOCKING 0x0 ;  /* 0x0000000000007b1d */ /* 0x000fe20000010000 */
[----:B-1----:R-:W-:Y:S01]  /*2770*/  FADD R74, R70, R71 ;  /* 0x00000047464a7221 */ /* 0x002fe20000000000 */
[----:B--2---:R-:W-:Y:S01]  /*2780*/  FADD R78, R72, R73 ;  /* 0x00000049484e7221 */ /* 0x004fe20000000000 */
[----:B---3--:R-:W-:-:S03]  /*2790*/  FADD R88, R76, R75 ;  /* 0x0000004b4c587221 */ /* 0x008fc60000000000 */
[----:B------:R-:W-:Y:S04]  /*27a0*/  @P0 STS [R139+0x2000], R68 ;  /* 0x002000448b000388 */ /* 0x000fe80000000800 */
[----:B------:R-:W-:Y:S04]  /*27b0*/  @P0 STS [R139+0x2080], R74 ;  /* 0x0020804a8b000388 */ /* 0x000fe80000000800 */
[----:B------:R-:W-:Y:S04]  /*27c0*/  @P0 STS [R139+0x2100], R78 ;  /* 0x0021004e8b000388 */ /* 0x000fe80000000800 */
[----:B------:R-:W-:Y:S01]  /*27d0*/  @P0 STS [R139+0x2180], R88 ;  /* 0x002180588b000388 */ /* 0x000fe20000000800 */
[----:B------:R-:W-:Y:S06]  /*27e0*/  BAR.SYNC.DEFER_BLOCKING 0x0 ;  /* 0x0000000000007b1d */ /* 0x000fec0000010000 */
[----:B------:R-:W0:Y:S04]  /*27f0*/  @!P2 LDS R132, [R138+0x2000] ;  /* 0x002000008a84a984 */ /* 0x000e280000000800 */
[----:B0-----:R-:W0:Y:S02]  /*2800*/  SHFL.BFLY PT, R65, R132, 0x2, 0x1f ;  /* 0x0c401f0084417f89 */ /* 0x001e2400000e0000 */
[----:B0-----:R-:W-:-:S05]  /*2810*/  FADD R65, R132, R65 ;  /* 0x0000004184417221 */ /* 0x001fca0000000000 */
[----:B------:R-:W0:Y:S01]  /*2820*/  SHFL.BFLY PT, R64, R65, 0x1, 0x1f ;  /* 0x0c201f0041407f89 */ /* 0x000e2200000e0000 */
[----:B------:R-:W-:Y:S02]  /*2830*/  USHF.R.S32.HI UR9, URZ, 0x1f, UR5 ;  /* 0x0000001f3f097899 */ /* 0x000fe40008011405 */
[----:B------:R-:W-:Y:S02]  /*2840*/  IADD3 R66, P3, R33, UR5, RZ ;  /* 0x0000000521427c10 */ /* 0x000fe4000ff7e0ff */
[----:B------:R-:W-:Y:S02]  /*2850*/  IADD3 R70, P4, R34, UR5, RZ ;  /* 0x0000000522467c10 */ /* 0x000fe4000ff9e0ff */
[----:B------:R-:W-:Y:S01]  /*2860*/  IADD3.X R67, R36, UR9, RZ, P3, !PT ;  /* 0x0000000924437c10 */ /* 0x000fe20009ffe4ff */
[----:B0-----:R-:W-:-:S05]  /*2870*/  FADD R69, R65, R64 ;  /* 0x0000004041457221 */ /* 0x001fca0000000000 */
[----:B------:R0:W-:Y:S01]  /*2880*/  @P0 STS [R138+0x2000], R69 ;  /* 0x002000458a000388 */ /* 0x0001e20000000800 */
[----:B------:R-:W-:Y:S01]  /*2890*/  BAR.SYNC.DEFER_BLOCKING 0x0 ;  /* 0x0000000000007b1d */ /* 0x000fe20000010000 */
[----:B------:R-:W-:Y:S02]  /*28a0*/  IADD3 R72, P3, R35, UR5, RZ ;  /* 0x0000000523487c10 */ /* 0x000fe4000ff7e0ff */
[----:B------:R-:W-:Y:S02]  /*28b0*/  IADD3.X R71, R37, UR9, RZ, P4, !PT ;  /* 0x0000000925477c10 */ /* 0x000fe4000a7fe4ff */
[----:B------:R-:W-:Y:S02]  /*28c0*/  IADD3.X R73, R38, UR9, RZ, P3, !PT ;  /* 0x0000000926497c10 */ /* 0x000fe40009ffe4ff */
[----:B------:R-:W-:Y:S02]  /*28d0*/  IADD3 R74, P4, R39, UR5, RZ ;  /* 0x00000005274a7c10 */ /* 0x000fe4000ff9e0ff */
[----:B------:R-:W-:-:S02]  /*28e0*/  IADD3 R78, P3, R40, UR5, RZ ;  /* 0x00000005284e7c10 */ /* 0x000fc4000ff7e0ff */
[----:B------:R-:W-:Y:S02]  /*28f0*/  IADD3.X R75, R42, UR9, RZ, P4, !PT ;  /* 0x000000092a4b7c10 */ /* 0x000fe4000a7fe4ff */
[----:B------:R-:W-:Y:S02]  /*2900*/  IADD3.X R79, R43, UR9, RZ, P3, !PT ;  /* 0x000000092b4f7c10 */ /* 0x000fe40009ffe4ff */
[----:B------:R-:W-:Y:S02]  /*2910*/  IADD3 R64, P4, R41, UR5, RZ ;  /* 0x0000000529407c10 */ /* 0x000fe4000ff9e0ff */
[----:B------:R-:W-:Y:S02]  /*2920*/  IADD3 R68, P3, R45, UR5, RZ ;  /* 0x000000052d447c10 */ /* 0x000fe4000ff7e0ff */
[----:B------:R-:W-:Y:S02]  /*2930*/  IADD3.X R65, R44, UR9, RZ, P4, !PT ;  /* 0x000000092c417c10 */ /* 0x000fe4000a7fe4ff */
[----:B0-----:R-:W-:Y:S01]  /*2940*/  IADD3.X R69, R112, UR9, RZ, P3, !PT ;  /* 0x0000000970457c10 */ /* 0x001fe20009ffe4ff */
[----:B------:R0:W2:Y:S04]  /*2950*/  LDG.E.U8 R81, desc[UR10][R66.64] ;  /* 0x0000000a42517981 */ /* 0x0000a8000c1e1100 */
[----:B------:R1:W3:Y:S04]  /*2960*/  LDG.E.U8 R83, desc[UR10][R70.64] ;  /* 0x0000000a46537981 */ /* 0x0002e8000c1e1100 */
[----:B------:R4:W5:Y:S01]  /*2970*/  LDG.E.U8 R87, desc[UR10][R74.64] ;  /* 0x0000000a4a577981 */ /* 0x000962000c1e1100 */
[----:B0-----:R-:W-:-:S03]  /*2980*/  IADD3 R66, P4, R46, UR5, RZ ;  /* 0x000000052e427c10 */ /* 0x001fc6000ff9e0ff */
[----:B------:R0:W5:Y:S01]  /*2990*/  LDG.E.U8 R85, desc[UR10][R72.64] ;  /* 0x0000000a48557981 */ /* 0x000162000c1e1100 */
[----:B-1----:R-:W-:Y:S02]  /*29a0*/  IADD3 R70, P3, R47, UR5, RZ ;  /* 0x000000052f467c10 */ /* 0x002fe4000ff7e0ff */
[----:B------:R-:W-:Y:S01]  /*29b0*/  IADD3.X R67, R113, UR9, RZ, P4, !PT ;  /* 0x0000000971437c10 */ /* 0x000fe2000a7fe4ff */
[----:B------:R1:W5:Y:S01]  /*29c0*/  LDG.E.U8 R89, desc[UR10][R64.64] ;  /* 0x0000000a40597981 */ /* 0x000362000c1e1100 */
[----:B------:R-:W-:Y:S02]  /*29d0*/  IADD3.X R71, R114, UR9, RZ, P3, !PT ;  /* 0x0000000972477c10 */ /* 0x000fe40009ffe4ff */
[----:B------:R-:W-:Y:S01]  /*29e0*/  IADD3 R76, P4, R115, UR5, RZ ;  /* 0x00000005734c7c10 */ /* 0x000fe2000ff9e0ff */
[----:B------:R1:W5:Y:S01]  /*29f0*/  LDG.E.U8 R91, desc[UR10][R68.64] ;  /* 0x0000000a445b7981 */ /* 0x000362000c1e1100 */
[----:B----4-:R-:W-:Y:S02]  /*2a00*/  IADD3 R74, P3, R118, UR5, RZ ;  /* 0x00000005764a7c10 */ /* 0x010fe4000ff7e0ff */
[----:B------:R-:W-:Y:S01]  /*2a10*/  IADD3.X R77, R116, UR9, RZ, P4, !PT ;  /* 0x00000009744d7c10 */ /* 0x000fe2000a7fe4ff */
[----:B------:R4:W5:Y:S01]  /*2a20*/  LDG.E.U8 R93, desc[UR10][R66.64] ;  /* 0x0000000a425d7981 */ /* 0x000962000c1e1100 */
[----:B------:R-:W-:-:S02]  /*2a30*/  IADD3.X R75, R117, UR9, RZ, P3, !PT ;  /* 0x00000009754b7c10 */ /* 0x000fc40009ffe4ff */
[----:B0-----:R-:W-:Y:S01]  /*2a40*/  IADD3 R72, P4, R120, UR5, RZ ;  /* 0x0000000578487c10 */ /* 0x001fe2000ff9e0ff */
[----:B------:R0:W5:Y:S01]  /*2a50*/  LDG.E.U8 R95, desc[UR10][R70.64] ;  /* 0x0000000a465f7981 */ /* 0x000162000c1e1100 */
[----:B-1----:R-:W-:Y:S02]  /*2a60*/  IADD3 R64, P3, R122, UR5, RZ ;  /* 0x000000057a407c10 */ /* 0x002fe4000ff7e0ff */
[----:B------:R-:W-:Y:S01]  /*2a70*/  IADD3.X R73, R119, UR9, RZ, P4, !PT ;  /* 0x0000000977497c10 */ /* 0x000fe2000a7fe4ff */
[----:B------:R-:W5:Y:S01]  /*2a80*/  LDG.E.U8 R79, desc[UR10][R78.64] ;  /* 0x0000000a4e4f7981 */ /* 0x000f62000c1e1100 */
[----:B------:R-:W-:Y:S02]  /*2a90*/  IADD3.X R65, R121, UR9, RZ, P3, !PT ;  /* 0x0000000979417c10 */ /* 0x000fe40009ffe4ff */
[----:B------:R-:W-:Y:S01]  /*2aa0*/  IADD3 R68, P4, R124, UR5, RZ ;  /* 0x000000057c447c10 */ /* 0x000fe2000ff9e0ff */
[----:B------:R-:W5:Y:S01]  /*2ab0*/  LDG.E.U8 R77, desc[UR10][R76.64] ;  /* 0x0000000a4c4d7981 */ /* 0x000f62000c1e1100 */
[----:B----4-:R-:W-:-:S02]  /*2ac0*/  IADD3 R66, P5, R126, UR5, RZ ;  /* 0x000000057e427c10 */ /* 0x010fc4000ffbe0ff */
[----:B0-----:R-:W-:Y:S01]  /*2ad0*/  IADD3 R70, P3, R128, UR5, RZ ;  /* 0x0000000580467c10 */ /* 0x001fe2000ff7e0ff */
[----:B------:R0:W4:Y:S01]  /*2ae0*/  LDG.E.U8 R75, desc[UR10][R74.64] ;  /* 0x0000000a4a4b7981 */ /* 0x000122000c1e1100 */
[----:B------:R-:W-:Y:S02]  /*2af0*/  IADD3.X R69, R123, UR9, RZ, P4, !PT ;  /* 0x000000097b457c10 */ /* 0x000fe4000a7fe4ff */
[----:B------:R-:W-:Y:S01]  /*2b00*/  IADD3.X R67, R125, UR9, RZ, P5, !PT ;  /* 0x000000097d437c10 */ /* 0x000fe2000affe4ff */
[----:B------:R1:W4:Y:S01]  /*2b10*/  LDG.E.U8 R73, desc[UR10][R72.64] ;  /* 0x0000000a48497981 */ /* 0x000322000c1e1100 */
[----:B------:R-:W-:-:S03]  /*2b20*/  IADD3.X R71, R127, UR9, RZ, P3, !PT ;  /* 0x000000097f477c10 */ /* 0x000fc60009ffe4ff */
[----:B------:R-:W4:Y:S04]  /*2b30*/  LDG.E.U8 R105, desc[UR10][R64.64] ;  /* 0x0000000a40697981 */ /* 0x000f28000c1e1100 */
[----:B------:R1:W4:Y:S04]  /*2b40*/  LDG.E.U8 R107, desc[UR10][R68.64] ;  /* 0x0000000a446b7981 */ /* 0x000328000c1e1100 */
[----:B------:R-:W4:Y:S04]  /*2b50*/  LDG.E.U8 R109, desc[UR10][R66.64] ;  /* 0x0000000a426d7981 */ /* 0x000f28000c1e1100 */
[----:B------:R1:W4:Y:S01]  /*2b60*/  LDG.E.U8 R111, desc[UR10][R70.64] ;  /* 0x0000000a466f7981 */ /* 0x000322000c1e1100 */
[----:B0-----:R-:W-:-:S02]  /*2b70*/  F2FP.SATFINITE.E4M3.F32.PACK_AB_MERGE_C R74, R101, R80, RZ ;  /* 0x00000050654a723e */ /* 0x001fc400048070ff */
[----:B------:R-:W-:Y:S01]  /*2b80*/  F2FP.SATFINITE.E4M3.F32.PACK_AB_MERGE_C R76, R103, R82, RZ ;  /* 0x00000052674c723e */ /* 0x000fe200048070ff */
[----:B------:R-:W-:Y:S04]  /*2b90*/  LDS R101, [R140+0x2000] ;  /* 0x002000008c657984 */ /* 0x000fe80000000800 */
[----:B------:R-:W-:Y:S04]  /*2ba0*/  LDS R100, [R140+0x2080] ;  /* 0x002080008c647984 */ /* 0x000fe80000000800 */
[----:B------:R-:W-:Y:S04]  /*2bb0*/  LDS R103, [R140+0x2100] ;  /* 0x002100008c677984 */ /* 0x000fe80000000800 */
[----:B------:R-:W-:Y:S01]  /*2bc0*/  LDS R102, [R140+0x2180] ;  /* 0x002180008c667984 */ /* 0x000fe20000000800 */
[----:B------:R-:W-:Y:S01]  /*2bd0*/  BAR.SYNC.DEFER_BLOCKING 0x0 ;  /* 0x0000000000007b1d */ /* 0x000fe20000010000 */
[----:B-1----:R-:W-:-:S02]  /*2be0*/  F2FP.SATFINITE.E4M3.F32.PACK_AB_MERGE_C R72, R155, R84, RZ ;  /* 0x000000549b48723e */ /* 0x002fc400048070ff */
[----:B------:R-:W-:Y:S02]  /*2bf0*/  F2FP.SATFINITE.E4M3.F32.PACK_AB_MERGE_C R78, R163, R86, RZ ;  /* 0x00000056a34e723e */ /* 0x000fe400048070ff */
[----:B------:R-:W-:Y:S02]  /*2c00*/  F2FP.F16.E4M3.UNPACK_B R68, R74 ;  /* 0x0000004aff44723e */ /* 0x000fe400020006ff */
[----:B------:R-:W-:Y:S02]  /*2c10*/  F2FP.F16.E4M3.UNPACK_B R69, R76 ;  /* 0x0000004cff45723e */ /* 0x000fe400020006ff */
[----:B------:R-:W-:Y:S02]  /*2c20*/  F2FP.F16.E4M3.UNPACK_B R70, R72 ;  /* 0x00000048ff46723e */ /* 0x000fe400020006ff */
[----:B------:R-:W-:Y:S01]  /*2c30*/  F2FP.F16.E4M3.UNPACK_B R71, R78 ;  /* 0x0000004eff47723e */ /* 0x000fe200020006ff */
[----:B------:R-:W-:Y:S01]  /*2c40*/  FADD R72, -R97, R162 ;  /* 0x000000a261487221 */ /* 0x000fe20000000100 */
[----:B------:R-:W-:-:S02]  /*2c50*/  UIADD3 UR6, UR6, 0x20, URZ ;  /* 0x0000002006067890 */ /* 0x000fc4000fffe03f */
[----:B------:R-:W-:Y:S02]  /*2c60*/  ULEA UR5, UR13, UR5, 0x5 ;  /* 0x000000050d057291 */ /* 0x000fe4000f8e283f */
[----:B------:R-:W-:Y:S01]  /*2c70*/  ULEA UR4, UR14, UR4, 0x5 ;  /* 0x000000040e047291 */ /* 0x000fe2000f8e283f */
[----:B------:R-:W-:Y:S01]  /*2c80*/  IMAD.MOV.U32 R162, RZ, RZ, R97 ;  /* 0x000000ffffa27224 */ /* 0x000fe200078e0061 */
[----:B--2---:R-:W-:Y:S04]  /*2c90*/  STS.U8 [R148+UR7+0x2000], R81 ;  /* 0x0020005194007988 */ /* 0x004fe80008000007 */
[----:B---3--:R-:W-:Y:S04]  /*2ca0*/  STS.U8 [R148+UR7+0x2100], R83 ;  /* 0x0021005394007988 */ /* 0x008fe80008000007 */
[----:B-----5:R-:W-:Y:S04]  /*2cb0*/  STS.U8 [R148+UR7+0x2300], R87 ;  /* 0x0023005794007988 */ /* 0x020fe80008000007 */
[----:B------:R-:W-:Y:S04]  /*2cc0*/  STS.U8 [R148+UR7+0x2200], R85 ;  /* 0x0022005594007988 */ /* 0x000fe80008000007 */
[----:B------:R-:W-:Y:S04]  /*2cd0*/  STS.U8 [R148+UR7+0x2500], R89 ;  /* 0x0025005994007988 */ /* 0x000fe80008000007 */
[----:B------:R-:W-:Y:S04]  /*2ce0*/  STS.U8 [R148+UR7+0x2600], R91 ;  /* 0x0026005b94007988 */ /* 0x000fe80008000007 */
[----:B------:R-:W-:Y:S04]  /*2cf0*/  STS.U8 [R148+UR7+0x2700], R93 ;  /* 0x0027005d94007988 */ /* 0x000fe80008000007 */
[----:B------:R-:W-:Y:S04]  /*2d00*/  STS.U8 [R148+UR7+0x2800], R95 ;  /* 0x0028005f94007988 */ /* 0x000fe80008000007 */
[----:B------:R-:W-:Y:S04]  /*2d10*/  STS.U8 [R148+UR7+0x2400], R79 ;  /* 0x0024004f94007988 */ /* 0x000fe80008000007 */
[----:B------:R-:W-:Y:S04]  /*2d20*/  STS.U8 [R148+UR7+0x2900], R77 ;  /* 0x0029004d94007988 */ /* 0x000fe80008000007 */
[----:B----4-:R-:W-:Y:S04]  /*2d30*/  STS.U8 [R148+UR7+0x2a00], R75 ;  /* 0x002a004b94007988 */ /* 0x010fe80008000007 */
[----:B------:R0:W-:Y:S04]  /*2d40*/  STS.U8 [R148+UR7+0x2b00], R73 ;  /* 0x002b004994007988 */ /* 0x0001e80008000007 */
[----:B------:R-:W-:Y:S04]  /*2d50*/  STS.U8 [R148+UR7+0x2c00], R105 ;  /* 0x002c006994007988 */ /* 0x000fe80008000007 */
[----:B------:R-:W-:Y:S04]  /*2d60*/  STS.U8 [R148+UR7+0x2d00], R107 ;  /* 0x002d006b94007988 */ /* 0x000fe80008000007 */
[----:B------:R-:W-:Y:S04]  /*2d70*/  STS.U8 [R148+UR7+0x2e00], R109 ;  /* 0x002e006d94007988 */ /* 0x000fe80008000007 */
[----:B------:R-:W-:Y:S01]  /*2d80*/  STS.U8 [R148+UR7+0x2f00], R111 ;  /* 0x002f006f94007988 */ /* 0x000fe20008000007 */
[----:B------:R-:W-:Y:S06]  /*2d90*/  BAR.SYNC.DEFER_BLOCKING 0x0 ;  /* 0x0000000000007b1d */ /* 0x000fec0000010000 */
[----:B------:R-:W1:Y:S02]  /*2da0*/  LDSM.16.M88.4 R64, [R137+0x2000] ;  /* 0x002000008940783b */ /* 0x000e640000000200 */
[----:B------:R-:W-:Y:S06]  /*2db0*/  BAR.SYNC.DEFER_BLOCKING 0x0 ;  /* 0x0000000000007b1d */ /* 0x000fec0000010000 */
[----:B------:R2:W-:Y:S02]  /*2dc0*/  STSM.16.M88.4 [R136+0x2000], R68 ;  /* 0x0020004488007844 */ /* 0x0005e40000000200 */
[----:B------:R-:W-:Y:S01]  /*2dd0*/  BAR.SYNC.DEFER_BLOCKING 0x0 ;  /* 0x0000000000007b1d */ /* 0x000fe20000010000 */
[----:B0-----:R-:W-:Y:S01]  /*2de0*/  FMUL R73, R72, 1.4426950216293334961 ;  /* 0x3fb8aa3b48497820 */ /* 0x001fe20000400000 */
[----:B------:R-:W-:-:S04]  /*2df0*/  FADD R72, -R96, R161 ;  /* 0x000000a160487221 */ /* 0x000fc80000000100 */
[----:B------:R-:W0:Y:S04]  /*2e00*/  LDS.64 R88, [R135+UR7+0x2000] ;  /* 0x0020000787587984 */ /* 0x000e280008000a00 */
[----:B------:R-:W3:Y:S04]  /*2e10*/  LDS.64 R90, [R135+UR7+0x2200] ;  /* 0x00220007875a7984 */ /* 0x000ee80008000a00 */
[----:B------:R-:W4:Y:S04]  /*2e20*/  LDS.64 R84, [R134+UR7+0x2000] ;  /* 0x0020000786547984 */ /* 0x000f280008000a00 */
[----:B------:R-:W5:Y:S04]  /*2e30*/  LDS.64 R86, [R134+UR7+0x2200] ;  /* 0x0022000786567984 */ /* 0x000f680008000a00 */
[----:B------:R-:W5:Y:S04]  /*2e40*/  LDS.64 R76, [R134+UR7+0x2400] ;  /* 0x00240007864c7984 */ /* 0x000f680008000a00 */
[----:B------:R-:W5:Y:S04]  /*2e50*/  LDS.64 R80, [R135+UR7+0x2400] ;  /* 0x0024000787507984 */ /* 0x000f680008000a00 */
[----:B------:R-:W5:Y:S04]  /*2e60*/  LDS.64 R82, [R135+UR7+0x2600] ;  /* 0x0026000787527984 */ /* 0x000f680008000a00 */
[----:B------:R-:W5:Y:S01]  /*2e70*/  LDS.64 R78, [R134+UR7+0x2600] ;  /* 0x00260007864e7984 */ /* 0x000f620008000a00 */
[----:B------:R-:W-:Y:S01]  /*2e80*/  FMUL R74, R72, 1.4426950216293334961 ;  /* 0x3fb8aa3b484a7820 */ /* 0x000fe20000400000 */
[----:B------:R-:W0:Y:S01]  /*2e90*/  MUFU.EX2 R104, R73 ;  /* 0x0000004900687308 */ /* 0x000e220000000800 */
[----:B------:R-:W-:Y:S01]  /*2ea0*/  FADD R72, -R99, R160 ;  /* 0x000000a063487221 */ /* 0x000fe20000000100 */
[----:B--2---:R-:W-:-:S06]  /*2eb0*/  FADD R68, -R98, R159 ;  /* 0x0000009f62447221 */ /* 0x004fcc0000000100 */
[----:B------:R-:W2:Y:S01]  /*2ec0*/  MUFU.EX2 R105, R74 ;  /* 0x0000004a00697308 */ /* 0x000ea20000000800 */
[----:B------:R-:W-:Y:S01]  /*2ed0*/  FMUL R72, R72, 1.4426950216293334961 ;  /* 0x3fb8aa3b48487820 */ /* 0x000fe20000400000 */
[----:B------:R-:W-:Y:S01]  /*2ee0*/  FMUL R68, R68, 1.4426950216293334961 ;  /* 0x3fb8aa3b44447820 */ /* 0x000fe20000400000 */
[----:B-1----:R-:W-:Y:S02]  /*2ef0*/  F2FP.F16.E4M3.UNPACK_B R94, R64 ;  /* 0x00000040ff5e723e */ /* 0x002fe400020006ff */
[----:B------:R-:W-:-:S03]  /*2f00*/  F2FP.F16.E4M3.UNPACK_B R95, R65 ;  /* 0x00000041ff5f723e */ /* 0x000fc600020006ff */
[----:B------:R1:W5:Y:S01]  /*2f10*/  MUFU.EX2 R106, R72 ;  /* 0x00000048006a7308 */ /* 0x0003620000000800 */
[C---:B0-----:R-:W-:Y:S01]  /*2f20*/  FMUL R60, R104.reuse, R60 ;  /* 0x0000003c683c7220 */ /* 0x041fe20000400000 */
[C---:B------:R-:W-:Y:S01]  /*2f30*/  FMUL R61, R104.reuse, R61 ;  /* 0x0000003d683d7220 */ /* 0x040fe20000400000 */
[C---:B------:R-:W-:Y:S01]  /*2f40*/  FMUL R56, R104.reuse, R56 ;  /* 0x0000003868387220 */ /* 0x040fe20000400000 */
[----:B------:R-:W-:Y:S01]  /*2f50*/  FMUL R57, R104, R57 ;  /* 0x0000003968397220 */ /* 0x000fe20000400000 */
[----:B------:R-:W-:-:S03]  /*2f60*/  F2FP.F16.E4M3.UNPACK_B R92, R66 ;  /* 0x00000042ff5c723e */ /* 0x000fc600020006ff */
[----:B------:R0:W5:Y:S01]  /*2f70*/  MUFU.EX2 R107, R68 ;  /* 0x00000044006b7308 */ /* 0x0001620000000800 */
[C---:B--2---:R-:W-:Y:S01]  /*2f80*/  FMUL R62, R105.reuse, R62 ;  /* 0x0000003e693e7220 */ /* 0x044fe20000400000 */
[C---:B------:R-:W-:Y:S01]  /*2f90*/  FMUL R63, R105.reuse, R63 ;  /* 0x0000003f693f7220 */ /* 0x040fe20000400000 */
[C---:B------:R-:W-:Y:S01]  /*2fa0*/  FMUL R58, R105.reuse, R58 ;  /* 0x0000003a693a7220 */ /* 0x040fe20000400000 */
[----:B------:R-:W-:Y:S01]  /*2fb0*/  FMUL R59, R105, R59 ;  /* 0x0000003b693b7220 */ /* 0x000fe20000400000 */
[----:B------:R-:W-:Y:S01]  /*2fc0*/  F2FP.F16.E4M3.UNPACK_B R93, R67 ;  /* 0x00000043ff5d723e */ /* 0x000fe200020006ff */
[----:B-1----:R-:W-:Y:S02]  /*2fd0*/  IMAD.MOV.U32 R72, RZ, RZ, R88 ;  /* 0x000000ffff487224 */ /* 0x002fe400078e0058 */
[----:B---3--:R-:W-:Y:S02]  /*2fe0*/  IMAD.MOV.U32 R73, RZ, RZ, R90 ;  /* 0x000000ffff497224 */ /* 0x008fe400078e005a */
[----:B0-----:R-:W-:-:S02]  /*2ff0*/  IMAD.MOV.U32 R68, RZ, RZ, R88 ;  /* 0x000000ffff447224 */ /* 0x001fc400078e0058 */
[----:B------:R-:W-:Y:S02]  /*3000*/  IMAD.MOV.U32 R69, RZ, RZ, R90 ;  /* 0x000000ffff457224 */ /* 0x000fe400078e005a */
[--C-:B----4-:R-:W-:Y:S02]  /*3010*/  IMAD.MOV.U32 R74, RZ, RZ, R84.reuse ;  /* 0x000000ffff4a7224 */ /* 0x110fe400078e0054 */
[----:B------:R-:W-:Y:S02]  /*3020*/  IMAD.MOV.U32 R70, RZ, RZ, R84 ;  /* 0x000000ffff467224 */ /* 0x000fe400078e0054 */
[--C-:B-----5:R-:W-:Y:S02]  /*3030*/  IMAD.MOV.U32 R75, RZ, RZ, R86.reuse ;  /* 0x000000ffff4b7224 */ /* 0x120fe400078e0056 */
[----:B------:R-:W-:-:S05]  /*3040*/  IMAD.MOV.U32 R71, RZ, RZ, R86 ;  /* 0x000000ffff477224 */ /* 0x000fca00078e0056 */
[----:B------:R-:W-:Y:S06]  /*3050*/  HMMA.16816.F32 R60, R72, R94, R60 ;  /* 0x0000005e483c723c */ /* 0x000fec000000183c */
[----:B------:R-:W-:Y:S01]  /*3060*/  HMMA.16816.F32 R56, R68, R92, R56 ;  /* 0x0000005c4438723c */ /* 0x000fe20000001838 */
[----:B------:R-:W-:-:S06]  /*3070*/  IMAD.MOV.U32 R74, RZ, RZ, R76 ;  /* 0x000000ffff4a7224 */ /* 0x000fcc00078e004c */
[----:B------:R-:W-:Y:S02]  /*3080*/  IMAD.MOV.U32 R70, RZ, RZ, R76 ;  /* 0x000000ffff467224 */ /* 0x000fe400078e004c */
[----:B------:R-:W0:Y:S01]  /*3090*/  LDC R76, c[0x0][0x280] ;  /* 0x0000a000ff4c7b82 */ /* 0x000e220000000800 */
[C---:B------:R-:W-:Y:S01]  /*30a0*/  FMUL R52, R106.reuse, R52 ;  /* 0x000000346a347220 */ /* 0x040fe20000400000 */
[C---:B------:R-:W-:Y:S01]  /*30b0*/  FMUL R53, R106.reuse, R53 ;  /* 0x000000356a357220 */ /* 0x040fe20000400000 */
[C---:B------:R-:W-:Y:S01]  /*30c0*/  FMUL R48, R106.reuse, R48 ;  /* 0x000000306a307220 */ /* 0x040fe20000400000 */
[----:B------:R-:W-:Y:S01]  /*30d0*/  FMUL R49, R106, R49 ;  /* 0x000000316a317220 */ /* 0x000fe20000400000 */
[C---:B------:R-:W-:Y:S01]  /*30e0*/  FMUL R54, R107.reuse, R54 ;  /* 0x000000366b367220 */ /* 0x040fe20000400000 */
[C---:B------:R-:W-:Y:S01]  /*30f0*/  FMUL R55, R107.reuse, R55 ;  /* 0x000000376b377220 */ /* 0x040fe20000400000 */
[C---:B------:R-:W-:Y:S01]  /*3100*/  FMUL R50, R107.reuse, R50 ;  /* 0x000000326b327220 */ /* 0x040fe20000400000 */
[----:B------:R-:W-:Y:S01]  /*3110*/  FMUL R51, R107, R51 ;  /* 0x000000336b337220 */ /* 0x000fe20000400000 */
[----:B------:R-:W-:-:S02]  /*3120*/  IMAD.MOV.U32 R72, RZ, RZ, R80 ;  /* 0x000000ffff487224 */ /* 0x000fc400078e0050 */
[----:B------:R-:W-:Y:S02]  /*3130*/  IMAD.MOV.U32 R68, RZ, RZ, R80 ;  /* 0x000000ffff447224 */ /* 0x000fe400078e0050 */
[--C-:B------:R-:W-:Y:S02]  /*3140*/  IMAD.MOV.U32 R73, RZ, RZ, R82.reuse ;  /* 0x000000ffff497224 */ /* 0x100fe400078e0052 */
[----:B------:R-:W-:Y:S02]  /*3150*/  IMAD.MOV.U32 R69, RZ, RZ, R82 ;  /* 0x000000ffff457224 */ /* 0x000fe400078e0052 */
[--C-:B------:R-:W-:Y:S02]  /*3160*/  IMAD.MOV.U32 R75, RZ, RZ, R78.reuse ;  /* 0x000000ffff4b7224 */ /* 0x100fe400078e004e */
[----:B------:R-:W-:-:S05]  /*3170*/  IMAD.MOV.U32 R71, RZ, RZ, R78 ;  /* 0x000000ffff477224 */ /* 0x000fca00078e004e */
[----:B------:R-:W-:Y:S06]  /*3180*/  HMMA.16816.F32 R52, R72, R94, R52 ;  /* 0x0000005e4834723c */ /* 0x000fec0000001834 */
[----:B------:R-:W-:Y:S01]  /*3190*/  HMMA.16816.F32 R48, R68, R92, R48 ;  /* 0x0000005c4430723c */ /* 0x000fe20000001830 */
[----:B------:R-:W-:Y:S01]  /*31a0*/  F2FP.F16.E4M3.UNPACK_B R74, R64.H1 ;  /* 0x00000040ff4a723e */ /* 0x000fe200030006ff */
[----:B------:R-:W-:Y:S01]  /*31b0*/  IMAD.MOV.U32 R64, RZ, RZ, R89 ;  /* 0x000000ffff407224 */ /* 0x000fe200078e0059 */
[----:B------:R-:W-:Y:S01]  /*31c0*/  F2FP.F16.E4M3.UNPACK_B R75, R65.H1 ;  /* 0x00000041ff4b723e */ /* 0x000fe200030006ff */
[----:B------:R-:W-:Y:S01]  /*31d0*/  IMAD.MOV.U32 R65, RZ, RZ, R91 ;  /* 0x000000ffff417224 */ /* 0x000fe200078e005b */
[----:B------:R-:W-:Y:S01]  /*31e0*/  F2FP.F16.E4M3.UNPACK_B R72, R66.H1 ;  /* 0x00000042ff48723e */ /* 0x000fe200030006ff */
[----:B------:R-:W-:Y:S01]  /*31f0*/  IMAD.MOV.U32 R66, RZ, RZ, R85 ;  /* 0x000000ffff427224 */ /* 0x000fe200078e0055 */
[----:B------:R-:W-:Y:S01]  /*3200*/  F2FP.F16.E4M3.UNPACK_B R73, R67.H1 ;  /* 0x00000043ff49723e */ /* 0x000fe200030006ff */
[----:B------:R-:W-:-:S02]  /*3210*/  IMAD.MOV.U32 R68, RZ, RZ, R89 ;  /* 0x000000ffff447224 */ /* 0x000fc400078e0059 */
[----:B------:R-:W-:Y:S02]  /*3220*/  IMAD.MOV.U32 R69, RZ, RZ, R91 ;  /* 0x000000ffff457224 */ /* 0x000fe400078e005b */
[----:B------:R-:W-:Y:S02]  /*3230*/  IMAD.MOV.U32 R70, RZ, RZ, R85 ;  /* 0x000000ffff467224 */ /* 0x000fe400078e0055 */
[--C-:B------:R-:W-:Y:S02]  /*3240*/  IMAD.MOV.U32 R71, RZ, RZ, R87.reuse ;  /* 0x000000ffff477224 */ /* 0x100fe400078e0057 */
[----:B------:R-:W-:Y:S01]  /*3250*/  IMAD.MOV.U32 R67, RZ, RZ, R87 ;  /* 0x000000ffff437224 */ /* 0x000fe200078e0057 */
[----:B0-----:R-:W-:-:S04]  /*3260*/  ISETP.LE.AND P3, PT, R76, UR6, PT ;  /* 0x000000064c007c0c */ /* 0x001fc8000bf63270 */
[----:B------:R-:W-:Y:S06]  /*3270*/  HMMA.16816.F32 R60, R68, R74, R60 ;  /* 0x0000004a443c723c */ /* 0x000fec000000183c */
[----:B------:R-:W-:Y:S01]  /*3280*/  HMMA.16816.F32 R56, R64, R72, R56 ;  /* 0x000000484038723c */ /* 0x000fe20000001838 */
[----:B------:R-:W-:Y:S02]  /*3290*/  IMAD.MOV.U32 R68, RZ, RZ, R81 ;  /* 0x000000ffff447224 */ /* 0x000fe400078e0051 */
[----:B------:R-:W-:Y:S02]  /*32a0*/  IMAD.MOV.U32 R69, RZ, RZ, R83 ;  /* 0x000000ffff457224 */ /* 0x000fe400078e0053 */
[----:B------:R-:W-:-:S02]  /*32b0*/  IMAD.MOV.U32 R70, RZ, RZ, R77 ;  /* 0x000000ffff467224 */ /* 0x000fc400078e004d */
[----:B------:R-:W-:Y:S02]  /*32c0*/  IMAD.MOV.U32 R64, RZ, RZ, R81 ;  /* 0x000000ffff407224 */ /* 0x000fe400078e0051 */
[----:B------:R-:W-:Y:S02]  /*32d0*/  IMAD.MOV.U32 R65, RZ, RZ, R83 ;  /* 0x000000ffff417224 */ /* 0x000fe400078e0053 */
[----:B------:R-:W-:Y:S02]  /*32e0*/  IMAD.MOV.U32 R66, RZ, RZ, R77 ;  /* 0x000000ffff427224 */ /* 0x000fe400078e004d */
[--C-:B------:R-:W-:Y:S02]  /*32f0*/  IMAD.MOV.U32 R71, RZ, RZ, R79.reuse ;  /* 0x000000ffff477224 */ /* 0x100fe400078e004f */
[----:B------:R-:W-:Y:S02]  /*3300*/  IMAD.MOV.U32 R67, RZ, RZ, R79 ;  /* 0x000000ffff437224 */ /* 0x000fe400078e004f */
[----:B------:R-:W-:Y:S01]  /*3310*/  FFMA R152, R104, R152, R101 ;  /* 0x0000009868987223 */ /* 0x000fe20000000065 */
[----:B------:R-:W-:-:S02]  /*3320*/  FFMA R151, R105, R151, R100 ;  /* 0x0000009769977223 */ /* 0x000fc40000000064 */
[----:B------:R-:W-:Y:S01]  /*3330*/  HMMA.16816.F32 R52, R68, R74, R52 ;  /* 0x0000004a4434723c */ /* 0x000fe20000001834 */
[----:B------:R-:W-:Y:S01]  /*3340*/  FFMA R150, R106, R150, R103 ;  /* 0x000000966a967223 */ /* 0x000fe20000000067 */
[----:B------:R-:W-:Y:S01]  /*3350*/  FFMA R149, R107, R149, R102 ;  /* 0x000000956b957223 */ /* 0x000fe20000000066 */
[----:B------:R-:W-:-:S03]  /*3360*/  IMAD.MOV.U32 R161, RZ, RZ, R96 ;  /* 0x000000ffffa17224 */ /* 0x000fc600078e0060 */
[----:B------:R-:W-:Y:S01]  /*3370*/  HMMA.16816.F32 R48, R64, R72, R48 ;  /* 0x000000484030723c */ /* 0x000fe20000001830 */
[----:B------:R-:W-:Y:S02]  /*3380*/  IMAD.MOV.U32 R160, RZ, RZ, R99 ;  /* 0x000000ffffa07224 */ /* 0x000fe400078e0063 */
[----:B------:R-:W-:Y:S01]  /*3390*/  IMAD.MOV.U32 R159, RZ, RZ, R98 ;  /* 0x000000ffff9f7224 */ /* 0x000fe200078e0062 */
[----:B------:R-:W-:-:S05]  /*33a0*/  NOP ;  /* 0x0000000000007918 */ /* 0x000fca0000000000 */
[----:B------:R-:W-:-:S15]  /*33b0*/  @!P3 BRA `(.L_x_1) ;  /* 0xffffffe000a8b947 */ /* 0x000fde000383ffff */
.L_x_0:
[C---:B------:R-:W-:Y:S01]  /*33c0*/  FMUL R0, R152.reuse, 8388608 ;  /* 0x4b00000098007820 */ /* 0x040fe20000400000 */
[----:B------:R-:W-:Y:S01]  /*33d0*/  FSETP.GEU.AND P0, PT, R152, 1.175494350822287508e-38, PT ;  /* 0x008000009800780b */ /* 0x000fe20003f0e000 */
[----:B0-----:R-:W-:Y:S01]  /*33e0*/  FMUL R4, R150, 8388608 ;  /* 0x4b00000096047820 */ /* 0x001fe20000400000 */
[----:B------:R-:W-:Y:S01]  /*33f0*/  FSETP.GEU.AND P2, PT, R151, 1.175494350822287508e-38, PT ;  /* 0x008000009700780b */ /* 0x000fe20003f4e000 */
[C---:B------:R-:W-:Y:S01]  /*3400*/  FMUL R5, R149.reuse, 8388608 ;  /* 0x4b00000095057820 */ /* 0x040fe20000400000 */
[----:B------:R-:W-:Y:S01]  /*3410*/  FSEL R29, R0, R152, !P0 ;  /* 0x00000098001d7208 */ /* 0x000fe20004000000 */
[----:B------:R-:W-:Y:S01]  /*3420*/  BAR.SYNC.DEFER_BLOCKING 0x0 ;  /* 0x0000000000007b1d */ /* 0x000fe20000010000 */
[----:B------:R-:W-:Y:S02]  /*3430*/  FSETP.GEU.AND P3, PT, R150, 1.175494350822287508e-38, PT ;  /* 0x008000009600780b */ /* 0x000fe40003f6e000 */
[----:B------:R-:W-:Y:S01]  /*3440*/  FSETP.GT.AND P6, PT, |R149|, 8.50705917302346158658e+37, PT ;  /* 0x7e8000009500780b */ /* 0x000fe20003fc4200 */
[----:B------:R-:W-:Y:S01]  /*3450*/  VIADD R0, R29, 0xc0cafb0d ;  /* 0xc0cafb0d1d007836 */ /* 0x000fe20000000000 */
[----:B------:R-:W-:-:S03]  /*3460*/  FSETP.GEU.AND P5, PT, |R149|, 1.175494350822287508e-38, PT ;  /* 0x008000009500780b */ /* 0x000fc60003fae200 */
[----:B------:R-:W0:Y:S01]  /*3470*/  LDC R38, c[0x0][0x278] ;  /* 0x00009e00ff267b82 */ /* 0x000e220000000800 */
[----:B------:R-:W-:Y:S01]  /*3480*/  FSEL R28, R4, R150, !P3 ;  /* 0x00000096041c7208 */ /* 0x000fe20005800000 */
[----:B------:R-:W-:Y:S01]  /*3490*/  ULDC.64 UR4, c[0x0][0x270] ;  /* 0x00009c0000047ab9 */ /* 0x000fe20000000a00 */
[----:B------:R-:W-:Y:S01]  /*34a0*/  LOP3.LUT R2, R0, 0xff800000, RZ, 0xc0, !PT ;  /* 0xff80000000027812 */ /* 0x000fe200078ec0ff */
[----:B------:R-:W-:Y:S01]  /*34b0*/  UIMAD UR4, UR8, UR4, URZ ;  /* 0x00000004080472a4 */ /* 0x000fe2000f8e023f */
[----:B------:R-:W-:Y:S01]  /*34c0*/  FSEL R0, RZ, -23, P0 ;  /* 0xc1b80000ff007808 */ /* 0x000fe20000000000 */
[----:B------:R-:W-:Y:S01]  /*34d0*/  VIADD R6, R28, 0xc0cafb0d ;  /* 0xc0cafb0d1c067836 */ /* 0x000fe20000000000 */
[----:B------:R-:W-:Y:S01]  /*34e0*/  I2FP.F32.S32 R3, R2 ;  /* 0x0000000200037245 */ /* 0x000fe20000201400 */
[----:B------:R-:W-:Y:S01]  /*34f0*/  IMAD.IADD R2, R29, 0x1, -R2 ;  /* 0x000000011d027824 */ /* 0x000fe200078e0a02 */
[----:B------:R-:W-:Y:S01]  /*3500*/  FSETP.GEU.AND P4, PT, R149, 1.175494350822287508e-38, PT ;  /* 0x008000009500780b */ /* 0x000fe20003f8e000 */
[----:B------:R-:W-:Y:S01]  /*3510*/  @P6 FMUL R51, R51, 0.25 ;  /* 0x3e80000033336820 */ /* 0x000fe20000400000 */
[----:B------:R-:W-:Y:S01]  /*3520*/  LOP3.LUT R7, R6, 0xff800000, RZ, 0xc0, !PT ;  /* 0xff80000006077812 */ /* 0x000fe200078ec0ff */
[----:B------:R-:W-:Y:S01]  /*3530*/  FFMA.FTZ R0, R3, 1.1920928955078125e-07, R0 ;  /* 0x3400000003007823 */ /* 0x000fe20000010000 */
[----:B------:R-:W-:Y:S01]  /*3540*/  FMUL R3, R151, 8388608 ;  /* 0x4b00000097037820 */ /* 0x000fe20000400000 */
[----:B------:R-:W-:Y:S01]  /*3550*/  FSEL R43, R5, R149, !P4 ;  /* 0x00000095052b7208 */ /* 0x000fe20006000000 */
[----:B------:R-:W-:Y:S01]  /*3560*/  @P6 FMUL R149, R149, 0.25 ;  /* 0x3e80000095956820 */ /* 0x000fe20000400000 */
[----:B------:R-:W-:Y:S01]  /*3570*/  @P6 FMUL R50, R50, 0.25 ;  /* 0x3e80000032326820 */ /* 0x000fe20000400000 */
[----:B------:R-:W-:Y:S01]  /*3580*/  @P6 FMUL R55, R55, 0.25 ;  /* 0x3e80000037376820 */ /* 0x000fe20000400000 */
[----:B------:R-:W-:Y:S01]  /*3590*/  FSEL R33, R3, R151, !P2 ;  /* 0x0000009703217208 */ /* 0x000fe20005000000 */
[----:B------:R-:W-:Y:S01]  /*35a0*/  @P6 FMUL R54, R54, 0.25 ;  /* 0x3e80000036366820 */ /* 0x000fe20000400000 */
[----:B------:R-:W-:Y:S01]  /*35b0*/  FSEL R3, RZ, -23, P2 ;  /* 0xc1b80000ff037808 */ /* 0x000fe20001000000 */
[----:B------:R-:W-:Y:S01]  /*35c0*/  @!P5 FMUL R149, R149, 16777216 ;  /* 0x4b8000009595d820 */ /* 0x000fe20000400000 */
[----:B------:R-:W-:Y:S01]  /*35d0*/  FSETP.GT.AND P0, PT, |R151|, 8.50705917302346158658e+37, PT ;  /* 0x7e8000009700780b */ /* 0x000fe20003f04200 */
[----:B------:R-:W-:Y:S01]  /*35e0*/  VIADD R4, R33, 0xc0cafb0d ;  /* 0xc0cafb0d21047836 */ /* 0x000fe20000000000 */
[----:B------:R-:W-:Y:S01]  /*35f0*/  FSETP.GT.AND P6, PT, |R152|, 8.50705917302346158658e+37, PT ;  /* 0x7e8000009800780b */ /* 0x000fe20003fc4200 */
[----:B------:R-:W-:Y:S01]  /*3600*/  @!P5 FMUL R51, R51, 16777216 ;  /* 0x4b8000003333d820 */ /* 0x000fe20000400000 */
[----:B------:R-:W-:Y:S01]  /*3610*/  FSETP.GT.AND P2, PT, |R150|, 8.50705917302346158658e+37, PT ;  /* 0x7e8000009600780b */ /* 0x000fe20003f44200 */
[----:B------:R-:W-:Y:S01]  /*3620*/  @!P5 FMUL R50, R50, 16777216 ;  /* 0x4b8000003232d820 */ /* 0x000fe20000400000 */
[----:B------:R-:W-:Y:S01]  /*3630*/  LOP3.LUT R4, R4, 0xff800000, RZ, 0xc0, !PT ;  /* 0xff80000004047812 */ /* 0x000fe200078ec0ff */
[----:B------:R-:W-:Y:S01]  /*3640*/  @!P5 FMUL R55, R55, 16777216 ;  /* 0x4b8000003737d820 */ /* 0x000fe20000400000 */
[----:B------:R-:W-:Y:S01]  /*3650*/  FSEL R5, RZ, -23, P3 ;  /* 0xc1b80000ff057808 */ /* 0x000fe20001800000 */
[----:B------:R-:W-:Y:S01]  /*3660*/  @!P5 FMUL R54, R54, 16777216 ;  /* 0x4b8000003636d820 */ /* 0x000fe20000400000 */
[----:B------:R-:W-:Y:S01]  /*3670*/  I2FP.F32.S32 R6, R4 ;  /* 0x0000000400067245 */ /* 0x000fe20000201400 */
[----:B------:R-:W-:Y:S01]  /*3680*/  VIADD R8, R43, 0xc0cafb0d ;  /* 0xc0cafb0d2b087836 */ /* 0x000fe20000000000 */
[----:B------:R-:W-:Y:S01]  /*3690*/  FSEL R9, RZ, -23, P4 ;  /* 0xc1b80000ff097808 */ /* 0x000fe20002000000 */
[----:B------:R-:W-:Y:S01]  /*36a0*/  @P0 FMUL R59, R59, 0.25 ;  /* 0x3e8000003b3b0820 */ /* 0x000fe20000400000 */
[C---:B------:R-:W-:Y:S01]  /*36b0*/  FSETP.GEU.AND P4, PT, |R151|.reuse, 1.175494350822287508e-38, PT ;  /* 0x008000009700780b */ /* 0x040fe20003f8e200 */
[----:B------:R-:W-:Y:S01]  /*36c0*/  FFMA.FTZ R6, R6, 1.1920928955078125e-07, R3 ;  /* 0x3400000006067823 */ /* 0x000fe20000010003 */
[----:B------:R-:W-:Y:S01]  /*36d0*/  FSETP.GEU.AND P3, PT, |R152|, 1.175494350822287508e-38, PT ;  /* 0x008000009800780b */ /* 0x000fe20003f6e200 */
[----:B------:R-:W1:Y:S01]  /*36e0*/  MUFU.RCP R3, R149 ;  /* 0x0000009500037308 */ /* 0x000e620000001000 */
[----:B------:R-:W-:Y:S01]  /*36f0*/  FSETP.GEU.AND P5, PT, |R150|, 1.175494350822287508e-38, PT ;  /* 0x008000009600780b */ /* 0x000fe20003fae200 */
[----:B------:R-:W-:Y:S01]  /*3700*/  @P0 FMUL R151, R151, 0.25 ;  /* 0x3e80000097970820 */ /* 0x000fe20000400000 */
[----:B------:R-:W-:Y:S01]  /*3710*/  LOP3.LUT R10, R8, 0xff800000, RZ, 0xc0, !PT ;  /* 0xff800000080a7812 */ /* 0x000fe200078ec0ff */
[----:B------:R-:W-:Y:S01]  /*3720*/  @P6 FMUL R152, R152, 0.25 ;  /* 0x3e80000098986820 */ /* 0x000fe20000400000 */
[----:B------:R-:W-:Y:S01]  /*3730*/  @P2 FMUL R150, R150, 0.25 ;  /* 0x3e80000096962820 */ /* 0x000fe20000400000 */
[----:B------:R-:W-:Y:S01]  /*3740*/  I2FP.F32.S32 R8, R7 ;  /* 0x0000000700087245 */ /* 0x000fe20000201400 */
[----:B------:R-:W-:Y:S01]  /*3750*/  @P0 FMUL R58, R58, 0.25 ;  /* 0x3e8000003a3a0820 */ /* 0x000fe20000400000 */
[----:B------:R-:W-:Y:S01]  /*3760*/  I2FP.F32.S32 R12, R10 ;  /* 0x0000000a000c7245 */ /* 0x000fe20000201400 */
[----:B------:R-:W-:Y:S01]  /*3770*/  @P0 FMUL R63, R63, 0.25 ;  /* 0x3e8000003f3f0820 */ /* 0x000fe20000400000 */
[----:B------:R-:W-:Y:S01]  /*3780*/  @!P4 FMUL R151, R151, 16777216 ;  /* 0x4b8000009797c820 */ /* 0x000fe20000400000 */
[----:B------:R-:W-:Y:S01]  /*3790*/  FFMA.FTZ R8, R8, 1.1920928955078125e-07, R5 ;  /* 0x3400000008087823 */ /* 0x000fe20000010005 */
[----:B------:R-:W-:Y:S01]  /*37a0*/  @!P3 FMUL R152, R152, 16777216 ;  /* 0x4b8000009898b820 */ /* 0x000fe20000400000 */
[----:B------:R-:W-:Y:S01]  /*37b0*/  FFMA.FTZ R9, R12, 1.1920928955078125e-07, R9 ;  /* 0x340000000c097823 */ /* 0x000fe20000010009 */
[----:B------:R-:W-:Y:S01]  /*37c0*/  @!P5 FMUL R150, R150, 16777216 ;  /* 0x4b8000009696d820 */ /* 0x000fe20000400000 */
[----:B------:R-:W2:Y:S01]  /*37d0*/  MUFU.RCP R11, R151 ;  /* 0x00000097000b7308 */ /* 0x000ea20000001000 */
[----:B------:R-:W-:Y:S01]  /*37e0*/  @P0 FMUL R62, R62, 0.25 ;  /* 0x3e8000003e3e0820 */ /* 0x000fe20000400000 */
[C---:B-1----:R-:W-:Y:S01]  /*37f0*/  FMUL R5, R3.reuse, R51 ;  /* 0x0000003303057220 */ /* 0x042fe20000400000 */
[C---:B------:R-:W-:Y:S01]  /*3800*/  FMUL R12, R3.reuse, R50 ;  /* 0x00000032030c7220 */ /* 0x040fe20000400000 */
[C---:B------:R-:W-:Y:S01]  /*3810*/  FMUL R13, R3.reuse, R55 ;  /* 0x00000037030d7220 */ /* 0x040fe20000400000 */
[----:B------:R-:W-:Y:S01]  /*3820*/  FMUL R16, R3, R54 ;  /* 0x0000003603107220 */ /* 0x000fe20000400000 */
[----:B------:R-:W-:Y:S01]  /*3830*/  @P6 FMUL R57, R57, 0.25 ;  /* 0x3e80000039396820 */ /* 0x000fe20000400000 */
[----:B------:R-:W-:Y:S01]  /*3840*/  @P6 FMUL R56, R56, 0.25 ;  /* 0x3e80000038386820 */ /* 0x000fe20000400000 */
[----:B------:R-:W1:Y:S01]  /*3850*/  MUFU.RCP R14, R152 ;  /* 0x00000098000e7308 */ /* 0x000e620000001000 */
[----:B------:R-:W-:Y:S01]  /*3860*/  @P6 FMUL R61, R61, 0.25 ;  /* 0x3e8000003d3d6820 */ /* 0x000fe20000400000 */
[----:B------:R-:W-:Y:S01]  /*3870*/  @P6 FMUL R60, R60, 0.25 ;  /* 0x3e8000003c3c6820 */ /* 0x000fe20000400000 */
[----:B------:R-:W-:Y:S01]  /*3880*/  @P2 FMUL R53, R53, 0.25 ;  /* 0x3e80000035352820 */ /* 0x000fe20000400000 */
[----:B------:R-:W-:Y:S01]  /*3890*/  @P2 FMUL R52, R52, 0.25 ;  /* 0x3e80000034342820 */ /* 0x000fe20000400000 */
[----:B------:R-:W-:Y:S01]  /*38a0*/  @P2 FMUL R49, R49, 0.25 ;  /* 0x3e80000031312820 */ /* 0x000fe20000400000 */
[----:B------:R-:W-:Y:S01]  /*38b0*/  @P2 FMUL R48, R48, 0.25 ;  /* 0x3e80000030302820 */ /* 0x000fe20000400000 */
[----:B------:R-:W-:Y:S01]  /*38c0*/  @!P4 FMUL R59, R59, 16777216 ;  /* 0x4b8000003b3bc820 */ /* 0x000fe20000400000 */
[----:B------:R-:W3:Y:S01]  /*38d0*/  MUFU.RCP R3, R150 ;  /* 0x0000009600037308 */ /* 0x000ee20000001000 */
[----:B------:R-:W-:Y:S01]  /*38e0*/  @!P4 FMUL R58, R58, 16777216 ;  /* 0x4b8000003a3ac820 */ /* 0x000fe20000400000 */
        /* <DEDUP_REMOVED lines=10> */
[C---:B--2---:R-:W-:Y:S01]  /*3990*/  FMUL R17, R11.reuse, R59 ;  /* 0x0000003b0b117220 */ /* 0x044fe20000400000 */
[C---:B------:R-:W-:Y:S01]  /*39a0*/  FMUL R20, R11.reuse, R58 ;  /* 0x0000003a0b147220 */ /* 0x040fe20000400000 */
[C---:B------:R-:W-:Y:S01]  /*39b0*/  FMUL R21, R11.reuse, R63 ;  /* 0x0000003f0b157220 */ /* 0x040fe20000400000 */
[----:B------:R-:W-:Y:S01]  /*39c0*/  FMUL R24, R11, R62 ;  /* 0x0000003e0b187220 */ /* 0x000fe20000400000 */
[C---:B-1----:R-:W-:Y:S01]  /*39d0*/  FMUL R19, R14.reuse, R57 ;  /* 0x000000390e137220 */ /* 0x042fe20000400000 */
[C---:B------:R-:W-:Y:S01]  /*39e0*/  FMUL R22, R14.reuse, R56 ;  /* 0x000000380e167220 */ /* 0x040fe20000400000 */
[C---:B------:R-:W-:Y:S01]  /*39f0*/  FMUL R23, R14.reuse, R61 ;  /* 0x0000003d0e177220 */ /* 0x040fe20000400000 */
[----:B------:R-:W-:Y:S01]  /*3a00*/  FMUL R26, R14, R60 ;  /* 0x0000003c0e1a7220 */ /* 0x000fe20000400000 */
[C---:B---3--:R-:W-:Y:S01]  /*3a10*/  FMUL R15, R3.reuse, R53 ;  /* 0x00000035030f7220 */ /* 0x048fe20000400000 */
[C---:B------:R-:W-:Y:S01]  /*3a20*/  FMUL R18, R3.reuse, R52 ;  /* 0x0000003403127220 */ /* 0x040fe20000400000 */
[C---:B------:R-:W-:Y:S01]  /*3a30*/  FMUL R11, R3.reuse, R49 ;  /* 0x00000031030b7220 */ /* 0x040fe20000400000 */
[----:B------:R-:W-:Y:S01]  /*3a40*/  FMUL R14, R3, R48 ;  /* 0x00000030030e7220 */ /* 0x000fe20000400000 */
[----:B------:R-:W-:Y:S01]  /*3a50*/  F2FP.SATFINITE.E4M3.F32.PACK_AB_MERGE_C R23, R23, R26, RZ ;  /* 0x0000001a1717723e */ /* 0x000fe200048070ff */
[----:B------:R-:W-:Y:S01]  /*3a60*/  IMAD.IADD R7, R28, 0x1, -R7 ;  /* 0x000000011c077824 */ /* 0x000fe200078e0a07 */
[----:B------:R-:W-:Y:S01]  /*3a70*/  F2FP.SATFINITE.E4M3.F32.PACK_AB_MERGE_C R22, R19, R22, RZ ;  /* 0x000000161316723e */ /* 0x000fe200048070ff */
[----:B------:R-:W-:Y:S01]  /*3a80*/  IMAD.IADD R10, R43, 0x1, -R10 ;  /* 0x000000012b0a7824 */ /* 0x000fe200078e0a0a */
[----:B------:R-:W-:Y:S01]  /*3a90*/  F2FP.SATFINITE.E4M3.F32.PACK_AB_MERGE_C R21, R21, R24, RZ ;  /* 0x000000181515723e */ /* 0x000fe200048070ff */
[----:B------:R-:W-:Y:S01]  /*3aa0*/  FADD R7, R7, -1 ;  /* 0xbf80000007077421 */ /* 0x000fe20000000000 */
[----:B------:R-:W-:Y:S01]  /*3ab0*/  F2FP.SATFINITE.E4M3.F32.PACK_AB_MERGE_C R20, R17, R20, RZ ;  /* 0x000000141114723e */ /* 0x000fe200048070ff */
[----:B------:R-:W-:Y:S01]  /*3ac0*/  IMAD.MOV.U32 R17, RZ, RZ, 0x3dc6b27f ;  /* 0x3dc6b27fff117424 */ /* 0x000fe200078e00ff */
[----:B------:R-:W-:Y:S01]  /*3ad0*/  F2FP.SATFINITE.E4M3.F32.PACK_AB_MERGE_C R15, R15, R18, RZ ;  /* 0x000000120f0f723e */ /* 0x000fe200048070ff */
[----:B------:R-:W-:Y:S01]  /*3ae0*/  IMAD.IADD R4, R33, 0x1, -R4 ;  /* 0x0000000121047824 */ /* 0x000fe200078e0a04 */
[----:B------:R-:W-:Y:S01]  /*3af0*/  F2FP.SATFINITE.E4M3.F32.PACK_AB_MERGE_C R13, R13, R16, RZ ;  /* 0x000000100d0d723e */ /* 0x000fe200048070ff */
[----:B------:R-:W-:Y:S01]  /*3b00*/  FADD R2, R2, -1 ;  /* 0xbf80000002027421 */ /* 0x000fe20000000000 */
[----:B------:R-:W-:Y:S01]  /*3b10*/  F2FP.SATFINITE.E4M3.F32.PACK_AB_MERGE_C R16, R11, R14, RZ ;  /* 0x0000000e0b10723e */ /* 0x000fe200048070ff */
[----:B------:R-:W-:Y:S01]  /*3b20*/  FADD R4, R4, -1 ;  /* 0xbf80000004047421 */ /* 0x000fe20000000000 */
[----:B------:R-:W-:Y:S01]  /*3b30*/  F2FP.SATFINITE.E4M3.F32.PACK_AB_MERGE_C R18, R5, R12, RZ ;  /* 0x0000000c0512723e */ /* 0x000fe200048070ff */
[----:B0-----:R-:W-:Y:S01]  /*3b40*/  IMAD R157, R157, R38, RZ ;  /* 0x000000269d9d7224 */ /* 0x001fe200078e02ff */
[----:B------:R-:W-:-:S02]  /*3b50*/  LOP3.LUT R3, R23, 0xffff, RZ, 0xc0, !PT ;  /* 0x0000ffff17037812 */ /* 0x000fc400078ec0ff */
[----:B------:R-:W-:Y:S02]  /*3b60*/  LOP3.LUT R12, R22, 0xffff, RZ, 0xc0, !PT ;  /* 0x0000ffff160c7812 */ /* 0x000fe400078ec0ff */
[----:B------:R-:W-:Y:S02]  /*3b70*/  LOP3.LUT R5, R21, 0xffff, RZ, 0xc0, !PT ;  /* 0x0000ffff15057812 */ /* 0x000fe400078ec0ff */
[----:B------:R-:W-:Y:S02]  /*3b80*/  LOP3.LUT R14, R20, 0xffff, RZ, 0xc0, !PT ;  /* 0x0000ffff140e7812 */ /* 0x000fe400078ec0ff */
[----:B------:R-:W-:Y:S02]  /*3b90*/  PRMT R24, R22, 0x7604, R23 ;  /* 0x0000760416187816 */ /* 0x000fe40000000017 */
[----:B------:R-:W-:Y:S02]  /*3ba0*/  SHF.R.U32.HI R3, RZ, 0x8, R3 ;  /* 0x00000008ff037819 */ /* 0x000fe40000011603 */
[----:B------:R-:W-:Y:S01]  /*3bb0*/  SHF.R.U32.HI R12, RZ, 0x8, R12 ;  /* 0x00000008ff0c7819 */ /* 0x000fe2000001160c */
[----:B------:R0:W-:Y:S01]  /*3bc0*/  STS.U16 [R131+UR7], R24 ;  /* 0x0000001883007988 */ /* 0x0001e20008000407 */
[----:B------:R-:W-:-:S02]  /*3bd0*/  SHF.R.U32.HI R5, RZ, 0x8, R5 ;  /* 0x00000008ff057819 */ /* 0x000fc40000011605 */
[----:B------:R-:W-:Y:S02]  /*3be0*/  SHF.R.U32.HI R14, RZ, 0x8, R14 ;  /* 0x00000008ff0e7819 */ /* 0x000fe4000001160e */
[----:B------:R-:W-:Y:S02]  /*3bf0*/  PRMT R22, R20, 0x7604, R21 ;  /* 0x0000760414167816 */ /* 0x000fe40000000015 */
[----:B------:R-:W-:Y:S01]  /*3c00*/  PRMT R20, R12, 0x7604, R3 ;  /* 0x000076040c147816 */ /* 0x000fe20000000003 */
[----:B------:R-:W-:Y:S01]  /*3c10*/  FFMA.FTZ R3, R2, R17, -0.16845393180847167969 ;  /* 0xbe2c7f3002037423 */ /* 0x000fe20000010011 */
[----:B------:R-:W-:Y:S02]  /*3c20*/  LOP3.LUT R12, R16, 0xffff, RZ, 0xc0, !PT ;  /* 0x0000ffff100c7812 */ /* 0x000fe400078ec0ff */
[----:B0-----:R-:W-:Y:S01]  /*3c30*/  PRMT R24, R14, 0x7604, R5 ;  /* 0x000076040e187816 */ /* 0x001fe20000000005 */
[----:B------:R-:W-:Y:S01]  /*3c40*/  STS.U16 [R131+UR7+0x80], R20 ;  /* 0x0000801483007988 */ /* 0x000fe20008000407 */
[----:B------:R-:W-:Y:S01]  /*3c50*/  LOP3.LUT R5, R15, 0xffff, RZ, 0xc0, !PT ;  /* 0x0000ffff0f057812 */ /* 0x000fe200078ec0ff */
[----:B------:R-:W-:Y:S01]  /*3c60*/  FFMA.FTZ R3, R2, R3, 0.1716887056827545166 ;  /* 0x3e2fcf2a02037423 */ /* 0x000fe20000010003 */
[----:B------:R-:W-:-:S02]  /*3c70*/  LOP3.LUT R11, R13, 0xffff, RZ, 0xc0, !PT ;  /* 0x0000ffff0d0b7812 */ /* 0x000fc400078ec0ff */
[----:B------:R-:W-:Y:S01]  /*3c80*/  LOP3.LUT R14, R18, 0xffff, RZ, 0xc0, !PT ;  /* 0x0000ffff120e7812 */ /* 0x000fe200078ec0ff */
[C---:B------:R-:W-:Y:S01]  /*3c90*/  FFMA.FTZ R3, R2.reuse, R3, -0.17900948226451873779 ;  /* 0xbe374e4302037423 */ /* 0x040fe20000010003 */
[----:B------:R-:W-:Y:S02]  /*3ca0*/  SHF.R.U32.HI R5, RZ, 0x8, R5 ;  /* 0x00000008ff057819 */ /* 0x000fe40000011605 */
[----:B------:R-:W-:Y:S01]  /*3cb0*/  SHF.R.U32.HI R12, RZ, 0x8, R12 ;  /* 0x00000008ff0c7819 */ /* 0x000fe2000001160c */
[C---:B------:R-:W-:Y:S01]  /*3cc0*/  FFMA.FTZ R3, R2.reuse, R3, 0.20512372255325317383 ;  /* 0x3e520bf402037423 */ /* 0x040fe20000010003 */
[----:B------:R-:W-:Y:S02]  /*3cd0*/  SHF.R.U32.HI R11, RZ, 0x8, R11 ;  /* 0x00000008ff0b7819 */ /* 0x000fe4000001160b */
[----:B------:R-:W-:Y:S01]  /*3ce0*/  SHF.R.U32.HI R14, RZ, 0x8, R14 ;  /* 0x00000008ff0e7819 */ /* 0x000fe2000001160e */
[----:B------:R-:W-:Y:S01]  /*3cf0*/  FFMA.FTZ R3, R2, R3, -0.24046532809734344482 ;  /* 0xbe763c8b02037423 */ /* 0x000fe20000010003 */
[----:B------:R-:W-:-:S02]  /*3d00*/  PRMT R26, R16, 0x7604, R15 ;  /* 0x00007604101a7816 */ /* 0x000fc4000000000f */
[----:B------:R-:W-:Y:S01]  /*3d10*/  PRMT R16, R12, 0x7604, R5 ;  /* 0x000076040c107816 */ /* 0x000fe20000000005 */
[----:B------:R-:W-:Y:S01]  /*3d20*/  FFMA.FTZ R3, R2, R3, 0.28857114911079406738 ;  /* 0x3e93bf9902037423 */ /* 0x000fe20000010003 */
[C---:B------:R-:W-:Y:S02]  /*3d30*/  LOP3.LUT R5, R131.reuse, 0x20, RZ, 0x3c, !PT ;  /* 0x0000002083057812 */ /* 0x040fe400078e3cff */
[----:B------:R-:W-:Y:S01]  /*3d40*/  PRMT R15, R14, 0x7604, R11 ;  /* 0x000076040e0f7816 */ /* 0x000fe2000000000b */
[----:B------:R-:W-:Y:S01]  /*3d50*/  FFMA.FTZ R3, R2, R3, -0.36067417263984680176 ;  /* 0xbeb8aa4902037423 */ /* 0x000fe20000010003 */
[C---:B------:R-:W-:Y:S01]  /*3d60*/  LOP3.LUT R11, R131.reuse, 0x40, RZ, 0x3c, !PT ;  /* 0x00000040830b7812 */ /* 0x040fe200078e3cff */
[----:B------:R-:W-:Y:S01]  /*3d70*/  STS.U16 [R5+UR7+0x400], R22 ;  /* 0x0004001605007988 */ /* 0x000fe20008000407 */
[----:B------:R-:W-:Y:S01]  /*3d80*/  PRMT R13, R18, 0x7604, R13 ;  /* 0x00007604120d7816 */ /* 0x000fe2000000000d */
[C---:B------:R-:W-:Y:S01]  /*3d90*/  FFMA.FTZ R3, R2.reuse, R3, 0.48089820146560668945 ;  /* 0x3ef6384a02037423 */ /* 0x040fe20000010003 */
[----:B------:R-:W-:Y:S01]  /*3da0*/  LOP3.LUT R12, R131, 0x60, RZ, 0x3c, !PT ;  /* 0x00000060830c7812 */ /* 0x000fe200078e3cff */
[----:B------:R0:W-:Y:S01]  /*3db0*/  STS.U16 [R5+UR7+0x480], R24 ;  /* 0x0004801805007988 */ /* 0x0001e20008000407 */
[----:B------:R-:W-:Y:S01]  /*3dc0*/  ISETP.GE.U32.AND P0, PT, R29, 0x7f800000, PT ;  /* 0x7f8000001d00780c */ /* 0x000fe20003f06070 */
[----:B------:R-:W-:Y:S01]  /*3dd0*/  FFMA.FTZ R3, R2, R3, -0.72134751081466674805 ;  /* 0xbf38aa3b02037423 */ /* 0x000fe20000010003 */
[----:B------:R-:W-:Y:S01]  /*3de0*/  ISETP.GE.U32.AND P5, PT, R33, 0x7f800000, PT ;  /* 0x7f8000002100780c */ /* 0x000fe20003fa6070 */
[----:B------:R-:W-:Y:S01]  /*3df0*/  STS.U16 [R11+UR7+0x800], R26 ;  /* 0x0008001a0b007988 */ /* 0x000fe20008000407 */
[----:B------:R-:W-:Y:S01]  /*3e00*/  ISETP.GE.U32.AND P6, PT, R28, 0x7f800000, PT ;  /* 0x7f8000001c00780c */ /* 0x000fe20003fc6070 */
[----:B------:R-:W-:Y:S01]  /*3e10*/  FMUL R3, R2, R3 ;  /* 0x0000000302037220 */ /* 0x000fe20000400000 */
[----:B------:R-:W-:Y:S01]  /*3e20*/  ISETP.GE.U32.AND P4, PT, R43, 0x7f800000, PT ;  /* 0x7f8000002b00780c */ /* 0x000fe20003f86070 */
[----:B------:R1:W-:Y:S01]  /*3e30*/  STS.U16 [R11+UR7+0x880], R16 ;  /* 0x000880100b007988 */ /* 0x0003e20008000407 */
[----:B------:R-:W-:Y:S01]  /*3e40*/  FSETP.NEU.AND P3, PT, R29, RZ, PT ;  /* 0x000000ff1d00720b */ /* 0x000fe20003f6d000 */
[----:B0-----:R-:W-:Y:S01]  /*3e50*/  FFMA.FTZ R5, R4, R17, -0.16845393180847167969 ;  /* 0xbe2c7f3004057423 */ /* 0x001fe20000010011 */
[----:B------:R-:W-:Y:S01]  /*3e60*/  FMUL R3, R2, R3 ;  /* 0x0000000302037220 */ /* 0x000fe20000400000 */
[----:B------:R0:W-:Y:S01]  /*3e70*/  STS.U16 [R12+UR7+0xc00], R13 ;  /* 0x000c000d0c007988 */ /* 0x0001e20008000407 */
[----:B------:R-:W-:Y:S01]  /*3e80*/  FSETP.NEU.AND P2, PT, R33, RZ, PT ;  /* 0x000000ff2100720b */ /* 0x000fe20003f4d000 */
[----:B------:R-:W-:Y:S01]  /*3e90*/  FFMA.FTZ R5, R4, R5, 0.1716887056827545166 ;  /* 0x3e2fcf2a04057423 */ /* 0x000fe20000010005 */
[----:B------:R-:W-:Y:S01]  /*3ea0*/  FFMA.FTZ R3, R2, 1.4426950216293334961, R3 ;  /* 0x3fb8aa3b02037823 */ /* 0x000fe20000010003 */
[----:B------:R2:W-:Y:S01]  /*3eb0*/  STS.U16 [R12+UR7+0xc80], R15 ;  /* 0x000c800f0c007988 */ /* 0x0005e20008000407 */
[----:B------:R-:W-:-:S02]  /*3ec0*/  @P0 IMAD.MOV.U32 R2, RZ, RZ, 0x7f800000 ;  /* 0x7f800000ff020424 */ /* 0x000fc400078e00ff */
[----:B-1----:R-:W-:Y:S01]  /*3ed0*/  FADD R11, R10, -1 ;  /* 0xbf8000000a0b7421 */ /* 0x002fe20000000000 */
[C---:B------:R-:W-:Y:S01]  /*3ee0*/  FFMA.FTZ R10, R7.reuse, R17, -0.16845393180847167969 ;  /* 0xbe2c7f30070a7423 */ /* 0x040fe20000010011 */
[----:B------:R-:W-:Y:S01]  /*3ef0*/  FFMA.FTZ R5, R4, R5, -0.17900948226451873779 ;  /* 0xbe374e4304057423 */ /* 0x000fe20000010005 */
[----:B------:R-:W-:Y:S01]  /*3f00*/  BAR.SYNC.DEFER_BLOCKING 0x0 ;  /* 0x0000000000007b1d */ /* 0x000fe20000010000 */
[----:B0-----:R-:W-:Y:S02]  /*3f10*/  IMAD R13, R38, 0x8, R157 ;  /* 0x00000008260d7824 */ /* 0x001fe400078e029d */
[----:B------:R-:W-:Y:S01]  /*3f20*/  FFMA.FTZ R10, R7, R10, 0.1716887056827545166 ;  /* 0x3e2fcf2a070a7423 */ /* 0x000fe2000001000a */
[----:B------:R-:W-:Y:S01]  /*3f30*/  FFMA.FTZ R5, R4, R5, 0.20512372255325317383 ;  /* 0x3e520bf404057423 */ /* 0x000fe20000010005 */
[----:B------:R-:W-:Y:S01]  /*3f40*/  FADD R0, R0, R3 ;  /* 0x0000000300007221 */ /* 0x000fe20000000000 */
[----:B--2---:R-:W-:Y:S01]  /*3f50*/  FFMA.FTZ R12, R11, R17, -0.16845393180847167969 ;  /* 0xbe2c7f300b0c7423 */ /* 0x004fe20000010011 */
[----:B------:R-:W-:Y:S01]  /*3f60*/  FFMA.FTZ R10, R7, R10, -0.17900948226451873779 ;  /* 0xbe374e43070a7423 */ /* 0x000fe2000001000a */
[----:B------:R-:W-:Y:S01]  /*3f70*/  FFMA.FTZ R5, R4, R5, -0.24046532809734344482 ;  /* 0xbe763c8b04057423 */ /* 0x000fe20000010005 */
[----:B------:R-:W-:-:S02]  /*3f80*/  IMAD R14, R38, 0x8, R13 ;  /* 0x00000008260e7824 */ /* 0x000fc400078e020d */
[----:B------:R-:W-:Y:S01]  /*3f90*/  FFMA.FTZ R12, R11, R12, 0.1716887056827545166 ;  /* 0x3e2fcf2a0b0c7423 */ /* 0x000fe2000001000c */
[----:B------:R-:W-:Y:S01]  /*3fa0*/  FFMA.FTZ R10, R7, R10, 0.20512372255325317383 ;  /* 0x3e520bf4070a7423 */ /* 0x000fe2000001000a */
[----:B------:R-:W-:Y:S01]  /*3fb0*/  FFMA.FTZ R5, R4, R5, 0.28857114911079406738 ;  /* 0x3e93bf9904057423 */ /* 0x000fe20000010005 */
[----:B------:R-:W-:Y:S02]  /*3fc0*/  IMAD R15, R38, 0x8, R14 ;  /* 0x00000008260f7824 */ /* 0x000fe400078e020e */
[----:B------:R-:W-:Y:S01]  /*3fd0*/  FFMA.FTZ R12, R11, R12, -0.17900948226451873779 ;  /* 0xbe374e430b0c7423 */ /* 0x000fe2000001000c */
[----:B------:R-:W-:Y:S01]  /*3fe0*/  FFMA.FTZ R10, R7, R10, -0.24046532809734344482 ;  /* 0xbe763c8b070a7423 */ /* 0x000fe2000001000a */
[----:B------:R-:W-:Y:S01]  /*3ff0*/  FFMA.FTZ R5, R4, R5, -0.36067417263984680176 ;  /* 0xbeb8aa4904057423 */ /* 0x000fe20000010005 */
[----:B------:R-:W-:Y:S02]  /*4000*/  IMAD R16, R38, 0x8, R15 ;  /* 0x0000000826107824 */ /* 0x000fe400078e020f */
[----:B------:R-:W-:Y:S01]  /*4010*/  FFMA.FTZ R12, R11, R12, 0.20512372255325317383 ;  /* 0x3e520bf40b0c7423 */ /* 0x000fe2000001000c */
[----:B------:R-:W-:Y:S01]  /*4020*/  FFMA.FTZ R10, R7, R10, 0.28857114911079406738 ;  /* 0x3e93bf99070a7423 */ /* 0x000fe2000001000a */
[----:B------:R-:W-:Y:S01]  /*4030*/  FFMA.FTZ R5, R4, R5, 0.48089820146560668945 ;  /* 0x3ef6384a04057423 */ /* 0x000fe20000010005 */
[----:B------:R-:W-:-:S02]  /*4040*/  IMAD R17, R38, 0x8, R16 ;  /* 0x0000000826117824 */ /* 0x000fc400078e0210 */
[----:B------:R-:W-:Y:S01]  /*4050*/  FFMA.FTZ R12, R11, R12, -0.24046532809734344482 ;  /* 0xbe763c8b0b0c7423 */ /* 0x000fe2000001000c */
[----:B------:R-:W-:Y:S01]  /*4060*/  FFMA.FTZ R10, R7, R10, -0.36067417263984680176 ;  /* 0xbeb8aa49070a7423 */ /* 0x000fe2000001000a */
[----:B------:R-:W-:Y:S01]  /*4070*/  FFMA.FTZ R5, R4, R5, -0.72134751081466674805 ;  /* 0xbf38aa3b04057423 */ /* 0x000fe20000010005 */
[----:B------:R-:W-:Y:S02]  /*4080*/  IMAD R19, R38, 0x8, R17 ;  /* 0x0000000826137824 */ /* 0x000fe400078e0211 */
[----:B------:R-:W-:Y:S01]  /*4090*/  FFMA.FTZ R12, R11, R12, 0.28857114911079406738 ;  /* 0x3e93bf990b0c7423 */ /* 0x000fe2000001000c */
[----:B------:R-:W-:Y:S01]  /*40a0*/  FFMA.FTZ R10, R7, R10, 0.48089820146560668945 ;  /* 0x3ef6384a070a7423 */ /* 0x000fe2000001000a */
[C---:B------:R-:W-:Y:S01]  /*40b0*/  FMUL R5, R4.reuse, R5 ;  /* 0x0000000504057220 */ /* 0x040fe20000400000 */
[----:B------:R-:W-:Y:S01]  /*40c0*/  LDS R39, [R129+UR7] ;  /* 0x0000000781277984 */ /* 0x000fe20008000800 */
[----:B------:R-:W-:Y:S01]  /*40d0*/  FFMA.FTZ R12, R11, R12, -0.36067417263984680176 ;  /* 0xbeb8aa490b0c7423 */ /* 0x000fe2000001000c */
[----:B------:R-:W-:Y:S01]  /*40e0*/  FFMA.FTZ R10, R7, R10, -0.72134751081466674805 ;  /* 0xbf38aa3b070a7423 */ /* 0x000fe2000001000a */
[C---:B------:R-:W-:Y:S01]  /*40f0*/  FMUL R5, R4.reuse, R5 ;  /* 0x0000000504057220 */ /* 0x040fe20000400000 */
[----:B------:R-:W0:Y:S01]  /*4100*/  LDS R40, [R129+UR7+0x100] ;  /* 0x0001000781287984 */ /* 0x000e220008000800 */
[----:B------:R-:W-:Y:S01]  /*4110*/  FFMA.FTZ R12, R11, R12, 0.48089820146560668945 ;  /* 0x3ef6384a0b0c7423 */ /* 0x000fe2000001000c */
[----:B------:R-:W-:Y:S01]  /*4120*/  FMUL R10, R7, R10 ;  /* 0x0000000a070a7220 */ /* 0x000fe20000400000 */
[----:B------:R-:W-:Y:S01]  /*4130*/  FFMA.FTZ R5, R4, 1.4426950216293334961, R5 ;  /* 0x3fb8aa3b04057823 */ /* 0x000fe20000010005 */
[----:B------:R-:W-:-:S02]  /*4140*/  IMAD R21, R38, 0x8, R19 ;  /* 0x0000000826157824 */ /* 0x000fc400078e0213 */
[----:B------:R-:W-:Y:S01]  /*4150*/  FFMA.FTZ R12, R11, R12, -0.72134751081466674805 ;  /* 0xbf38aa3b0b0c7423 */ /* 0x000fe2000001000c */
[----:B------:R-:W-:Y:S01]  /*4160*/  FMUL R10, R7, R10 ;  /* 0x0000000a070a7220 */ /* 0x000fe20000400000 */
[----:B------:R-:W-:Y:S01]  /*4170*/  FADD R34, R6, R5 ;  /* 0x0000000506227221 */ /* 0x000fe20000000000 */
[----:B------:R-:W-:Y:S01]  /*4180*/  @P0 FFMA.FTZ R0, R29, R2, +INF ;  /* 0x7f8000001d000423 */ /* 0x000fe20000010002 */
[----:B------:R-:W-:Y:S01]  /*4190*/  FMUL R12, R11, R12 ;  /* 0x0000000c0b0c7220 */ /* 0x000fe20000400000 */
[----:B------:R-:W-:Y:S01]  /*41a0*/  FFMA.FTZ R7, R7, 1.4426950216293334961, R10 ;  /* 0x3fb8aa3b07077823 */ /* 0x000fe2000001000a */
[----:B------:R-:W-:Y:S01]  /*41b0*/  @P5 IMAD.MOV.U32 R2, RZ, RZ, 0x7f800000 ;  /* 0x7f800000ff025424 */ /* 0x000fe200078e00ff */
[----:B------:R-:W1:Y:S01]  /*41c0*/  LDS R41, [R129+UR7+0x200] ;  /* 0x0002000781297984 */ /* 0x000e620008000800 */
[----:B------:R-:W-:Y:S01]  /*41d0*/  FMUL R12, R11, R12 ;  /* 0x0000000c0b0c7220 */ /* 0x000fe20000400000 */
[----:B------:R-:W-:Y:S02]  /*41e0*/  @P6 IMAD.MOV.U32 R5, RZ, RZ, 0x7f800000 ;  /* 0x7f800000ff056424 */ /* 0x000fe400078e00ff */
[----:B------:R-:W-:Y:S01]  /*41f0*/  FADD R35, R8, R7 ;  /* 0x0000000708237221 */ /* 0x000fe20000000000 */
[----:B------:R-:W-:-:S02]  /*4200*/  IMAD R3, R158, UR5, RZ ;  /* 0x000000059e037c24 */ /* 0x000fc4000f8e02ff */
[----:B------:R-:W-:Y:S01]  /*4210*/  FFMA.FTZ R12, R11, 1.4426950216293334961, R12 ;  /* 0x3fb8aa3b0b0c7823 */ /* 0x000fe2000001000c */
[----:B------:R-:W2:Y:S01]  /*4220*/  LDS R42, [R129+UR7+0x300] ;  /* 0x00030007812a7984 */ /* 0x000ea20008000800 */
[----:B------:R-:W3:Y:S01]  /*4230*/  LDC.64 R10, c[0x0][0x228] ;  /* 0x00008a00ff0a7b82 */ /* 0x000ee20000000a00 */
[----:B------:R-:W-:Y:S01]  /*4240*/  IMAD R23, R38, 0x8, R21 ;  /* 0x0000000826177824 */ /* 0x000fe200078e0215 */
[----:B------:R-:W-:Y:S01]  /*4250*/  USHF.R.S32.HI UR5, URZ, 0x1f, UR4 ;  /* 0x0000001f3f057899 */ /* 0x000fe20008011404 */
[----:B------:R-:W-:Y:S01]  /*4260*/  @P5 FFMA.FTZ R34, R33, R2, +INF ;  /* 0x7f80000021225423 */ /* 0x000fe20000010002 */
[----:B------:R-:W-:Y:S01]  /*4270*/  @P6 FFMA.FTZ R35, R28, R5, +INF ;  /* 0x7f8000001c236423 */ /* 0x000fe20000010005 */
[----:B------:R-:W-:Y:S01]  /*4280*/  @P4 IMAD.MOV.U32 R4, RZ, RZ, 0x7f800000 ;  /* 0x7f800000ff044424 */ /* 0x000fe200078e00ff */
[----:B------:R-:W-:Y:S01]  /*4290*/  SHF.R.S32.HI R2, RZ, 0x1f, R3 ;  /* 0x0000001fff027819 */ /* 0x000fe20000011403 */
[----:B------:R-:W-:Y:S02]  /*42a0*/  IMAD R25, R38, 0x8, R23 ;  /* 0x0000000826197824 */ /* 0x000fe400078e0217 */
[----:B------:R-:W-:Y:S01]  /*42b0*/  FADD R36, R9, R12 ;  /* 0x0000000c09247221 */ /* 0x000fe20000000000 */
[----:B------:R-:W-:Y:S01]  /*42c0*/  @P4 FFMA.FTZ R36, R43, R4, +INF ;  /* 0x7f8000002b244423 */ /* 0x000fe20000010004 */
[----:B------:R-:W-:Y:S01]  /*42d0*/  FSETP.NEU.AND P0, PT, R28, RZ, PT ;  /* 0x000000ff1c00720b */ /* 0x000fe20003f0d000 */
[----:B------:R-:W-:Y:S01]  /*42e0*/  IMAD R27, R38, 0x8, R25 ;  /* 0x00000008261b7824 */ /* 0x000fe200078e0219 */
[----:B------:R-:W-:-:S02]  /*42f0*/  LEA R156, R156, UR7, 0x2 ;  /* 0x000000079c9c7c11 */ /* 0x000fc4000f8e10ff */
[----:B------:R-:W-:Y:S01]  /*4300*/  LOP3.LUT R153, R153, 0x70, RZ, 0xc0, !PT ;  /* 0x0000007099997812 */ /* 0x000fe200078ec0ff */
[----:B------:R-:W-:-:S04]  /*4310*/  IMAD R29, R38, 0x8, R27 ;  /* 0x00000008261d7824 */ /* 0x000fc800078e021b */
[----:B------:R-:W-:Y:S01]  /*4320*/  IMAD R31, R38, 0x8, R29 ;  /* 0x00000008261f7824 */ /* 0x000fe200078e021d */
[C---:B0-----:R-:W-:Y:S01]  /*4330*/  PRMT R45, R40.reuse, 0x7770, RZ ;  /* 0x00007770282d7816 */ /* 0x041fe200000000ff */
[----:B------:R-:W-:Y:S01]  /*4340*/  VIADD R153, R153, UR7 ;  /* 0x0000000799997c36 */ /* 0x000fe20008000000 */
[----:B------:R-:W-:Y:S01]  /*4350*/  PRMT R47, R40, 0x7772, RZ ;  /* 0x00007772282f7816 */ /* 0x000fe200000000ff */
[----:B------:R-:W-:Y:S01]  /*4360*/  IMAD R33, R38, 0x8, R31 ;  /* 0x0000000826217824 */ /* 0x000fe200078e021f */
[----:B---3--:R-:W-:Y:S01]  /*4370*/  IADD3 R32, P5, P6, R3, UR4, R10 ;  /* 0x0000000403207c10 */ /* 0x008fe2000febe00a */
[----:B------:R-:W-:Y:S01]  /*4380*/  ULDC UR4, c[0x0][0x27c] ;  /* 0x00009f0000047ab9 */ /* 0x000fe20000000800 */
[----:B------:R-:W-:Y:S01]  /*4390*/  LEA.HI R130, R130, R153, RZ, 0x1f ;  /* 0x0000009982827211 */ /* 0x000fe200078ff8ff */
[----:B------:R-:W-:Y:S01]  /*43a0*/  IMAD R37, R38, 0x8, R33 ;  /* 0x0000000826257824 */ /* 0x000fe200078e0221 */
[----:B------:R-:W-:Y:S01]  /*43b0*/  IADD3.X R44, R2, UR5, R11, P5, P6 ;  /* 0x00000005022c7c10 */ /* 0x000fe2000afec40b */
[----:B------:R-:W-:Y:S01]  /*43c0*/  UIMAD UR4, UR8, UR4, URZ ;  /* 0x00000004080472a4 */ /* 0x000fe2000f8e023f */
[-C--:B------:R-:W-:Y:S01]  /*43d0*/  IADD3 R4, P6, R13, R32.reuse, RZ ;  /* 0x000000200d047210 */ /* 0x080fe20007fde0ff */
[----:B------:R-:W-:Y:S01]  /*43e0*/  IMAD R38, R38, 0x8, R37 ;  /* 0x0000000826267824 */ /* 0x000fe200078e0225 */
[-C--:B------:R-:W-:Y:S01]  /*43f0*/  IADD3 R2, P4, R157, R32.reuse, RZ ;  /* 0x000000209d027210 */ /* 0x080fe20007f9e0ff */
[----:B------:R-:W-:Y:S01]  /*4400*/  USHF.L.U32 UR6, UR4, 0x2, URZ ;  /* 0x0000000204067899 */ /* 0x000fe2000800063f */
[----:B------:R-:W-:Y:S01]  /*4410*/  IADD3 R6, P5, R14, R32, RZ ;  /* 0x000000200e067210 */ /* 0x000fe20007fbe0ff */
[----:B------:R-:W-:Y:S01]  /*4420*/  UIMAD.WIDE UR4, UR4, 0x4, URZ ;  /* 0x00000004040478a5 */ /* 0x000fe2000f8e023f */
[----:B------:R-:W-:-:S02]  /*4430*/  LEA.HI.X.SX32 R5, R13, R44, 0x1, P6 ;  /* 0x0000002c0d057211 */ /* 0x000fc400030f0eff */
[----:B------:R-:W-:Y:S02]  /*4440*/  LEA.HI.X.SX32 R3, R157, R44, 0x1, P4 ;  /* 0x0000002c9d037211 */ /* 0x000fe400020f0eff */
[-C--:B------:R-:W-:Y:S02]  /*4450*/  IADD3 R10, P6, R16, R32.reuse, RZ ;  /* 0x00000020100a7210 */ /* 0x080fe40007fde0ff */
[----:B------:R-:W-:Y:S02]  /*4460*/  IADD3 R8, P4, R15, R32, RZ ;  /* 0x000000200f087210 */ /* 0x000fe40007f9e0ff */
[----:B------:R-:W-:Y:S02]  /*4470*/  LEA.HI.X.SX32 R7, R14, R44, 0x1, P5 ;  /* 0x0000002c0e077211 */ /* 0x000fe400028f0eff */
[----:B------:R-:W-:Y:S02]  /*4480*/  IADD3 R12, P5, R17, R32, RZ ;  /* 0x00000020110c7210 */ /* 0x000fe40007fbe0ff */
        /* <DEDUP_REMOVED lines=19> */
[-C--:B------:R-:W-:Y:S02]  /*45c0*/  LEA.HI.X.SX32 R27, R31, R44.reuse, 0x1, P4 ;  /* 0x0000002c1f1b7211 */ /* 0x080fe400020f0eff */
[----:B------:R-:W-:Y:S02]  /*45d0*/  FSETP.NEU.AND P6, PT, R43, RZ, PT ;  /* 0x000000ff2b00720b */ /* 0x000fe40003fcd000 */
[----:B------:R-:W-:Y:S02]  /*45e0*/  PRMT R43, R39, 0x7770, RZ ;  /* 0x00007770272b7816 */ /* 0x000fe400000000ff */
[----:B------:R-:W-:Y:S02]  /*45f0*/  LEA.HI.X.SX32 R31, R37, R44, 0x1, P5 ;  /* 0x0000002c251f7211 */ /* 0x000fe400028f0eff */
[----:B------:R-:W-:Y:S01]  /*4600*/  PRMT R37, R39, 0x7772, RZ ;  /* 0x0000777227257816 */ /* 0x000fe200000000ff */
[----:B------:R0:W-:Y:S01]  /*4610*/  STG.E.U8 desc[UR10][R2.64], R43 ;  /* 0x0000002b02007986 */ /* 0x0001e2000c10110a */
[----:B-1----:R-:W-:-:S02]  /*4620*/  PRMT R49, R41, 0x7770, RZ ;  /* 0x0000777029317816 */ /* 0x002fc400000000ff */
[----:B------:R-:W-:Y:S01]  /*4630*/  PRMT R51, R41, 0x7772, RZ ;  /* 0x0000777229337816 */ /* 0x000fe200000000ff */
[----:B------:R1:W-:Y:S01]  /*4640*/  STG.E.U8 desc[UR10][R4.64], R37 ;  /* 0x0000002504007986 */ /* 0x0003e2000c10110a */
[----:B--2---:R-:W-:Y:S02]  /*4650*/  PRMT R53, R42, 0x7770, RZ ;  /* 0x000077702a357816 */ /* 0x004fe400000000ff */
[C---:B------:R-:W-:Y:S01]  /*4660*/  IADD3 R32, P4, R38.reuse, R32, RZ ;  /* 0x0000002026207210 */ /* 0x040fe20007f9e0ff */
[----:B------:R2:W-:Y:S03]  /*4670*/  STG.E.U8 desc[UR10][R6.64], R45 ;  /* 0x0000002d06007986 */ /* 0x0005e6000c10110a */
[----:B------:R-:W-:Y:S01]  /*4680*/  LEA.HI.X.SX32 R33, R38, R44, 0x1, P4 ;  /* 0x0000002c26217211 */ /* 0x000fe200020f0eff */
[----:B------:R3:W-:Y:S01]  /*4690*/  STG.E.U8 desc[UR10][R8.64], R47 ;  /* 0x0000002f08007986 */ /* 0x0007e2000c10110a */
[----:B0-----:R-:W-:-:S02]  /*46a0*/  PRMT R3, R42, 0x7772, RZ ;  /* 0x000077722a037816 */ /* 0x001fc400000000ff */
[----:B------:R-:W-:Y:S01]  /*46b0*/  FSEL R2, R0, -INF , P3 ;  /* 0xff80000000027808 */ /* 0x000fe20001800000 */
[----:B------:R0:W-:Y:S01]  /*46c0*/  STG.E.U8 desc[UR10][R10.64], R49 ;  /* 0x000000310a007986 */ /* 0x0001e2000c10110a */
[C---:B-1----:R-:W-:Y:S02]  /*46d0*/  PRMT R5, R39.reuse, 0x7771, RZ ;  /* 0x0000777127057816 */ /* 0x042fe400000000ff */
[----:B------:R-:W-:Y:S01]  /*46e0*/  PRMT R39, R39, 0x7773, RZ ;  /* 0x0000777327277816 */ /* 0x000fe200000000ff */
[----:B------:R1:W-:Y:S01]  /*46f0*/  STG.E.U8 desc[UR10][R12.64], R51 ;  /* 0x000000330c007986 */ /* 0x0003e2000c10110a */
[C---:B--2---:R-:W-:Y:S02]  /*4700*/  PRMT R7, R40.reuse, 0x7771, RZ ;  /* 0x0000777128077816 */ /* 0x044fe400000000ff */
[----:B------:R-:W-:Y:S01]  /*4710*/  FSEL R0, R35, -INF , P0 ;  /* 0xff80000023007808 */ /* 0x000fe20000000000 */
[----:B------:R2:W-:Y:S01]  /*4720*/  STG.E.U8 desc[UR10][R14.64], R53 ;  /* 0x000000350e007986 */ /* 0x0005e2000c10110a */
[----:B---3--:R-:W-:Y:S01]  /*4730*/  PRMT R9, R40, 0x7773, RZ ;  /* 0x0000777328097816 */ /* 0x008fe200000000ff */
[----:B------:R-:W-:-:S02]  /*4740*/  FFMA R8, R2, 0.69314718246459960938, R97 ;  /* 0x3f31721802087823 */ /* 0x000fc40000000061 */
[----:B------:R3:W-:Y:S01]  /*4750*/  STG.E.U8 desc[UR10][R16.64], R3 ;  /* 0x0000000310007986 */ /* 0x0007e2000c10110a */
[C---:B0-----:R-:W-:Y:S01]  /*4760*/  PRMT R11, R41.reuse, 0x7771, RZ ;  /* 0x00007771290b7816 */ /* 0x041fe200000000ff */
[----:B------:R-:W-:Y:S01]  /*4770*/  FFMA R10, R0, 0.69314718246459960938, R99 ;  /* 0x3f317218000a7823 */ /* 0x000fe20000000063 */
[----:B------:R-:W-:Y:S01]  /*4780*/  PRMT R41, R41, 0x7773, RZ ;  /* 0x0000777329297816 */ /* 0x000fe200000000ff */
[----:B------:R0:W-:Y:S01]  /*4790*/  STG.E.U8 desc[UR10][R18.64], R5 ;  /* 0x0000000512007986 */ /* 0x0001e2000c10110a */
[----:B-1----:R-:W-:-:S03]  /*47a0*/  PRMT R13, R42, 0x7771, RZ ;  /* 0x000077712a0d7816 */ /* 0x002fc600000000ff */
[----:B------:R-:W-:Y:S01]  /*47b0*/  STG.E.U8 desc[UR10][R20.64], R39 ;  /* 0x0000002714007986 */ /* 0x000fe2000c10110a */
[----:B--2---:R-:W1:Y:S03]  /*47c0*/  LDC.64 R14, c[0x0][0x230] ;  /* 0x00008c00ff0e7b82 */ /* 0x004e660000000a00 */
[----:B------:R-:W-:Y:S01]  /*47d0*/  STG.E.U8 desc[UR10][R22.64], R7 ;  /* 0x0000000716007986 */ /* 0x000fe2000c10110a */
[----:B---3--:R-:W-:Y:S02]  /*47e0*/  FSEL R3, R34, -INF , P2 ;  /* 0xff80000022037808 */ /* 0x008fe40001000000 */
[----:B0-----:R-:W-:Y:S01]  /*47f0*/  FSEL R5, R36, -INF , P6 ;  /* 0xff80000024057808 */ /* 0x001fe20003000000 */
[----:B------:R0:W-:Y:S04]  /*4800*/  STG.E.U8 desc[UR10][R24.64], R9 ;  /* 0x0000000918007986 */ /* 0x0001e8000c10110a */
[----:B------:R2:W-:Y:S04]  /*4810*/  STG.E.U8 desc[UR10][R26.64], R11 ;  /* 0x0000000b1a007986 */ /* 0x0005e8000c10110a */
[----:B------:R3:W-:Y:S04]  /*4820*/  STG.E.U8 desc[UR10][R28.64], R41 ;  /* 0x000000291c007986 */ /* 0x0007e8000c10110a */
[----:B------:R3:W-:Y:S01]  /*4830*/  STG.E.U8 desc[UR10][R30.64], R13 ;  /* 0x0000000d1e007986 */ /* 0x0007e2000c10110a */
[----:B0-----:R-:W-:Y:S01]  /*4840*/  FFMA R9, R3, 0.69314718246459960938, R96 ;  /* 0x3f31721803097823 */ /* 0x001fe20000000060 */
[----:B------:R-:W-:-:S02]  /*4850*/  IMAD.SHL.U32 R3, R158, 0x4, RZ ;  /* 0x000000049e037824 */ /* 0x000fc400078e00ff */
[----:B--2---:R-:W-:Y:S01]  /*4860*/  FFMA R11, R5, 0.69314718246459960938, R98 ;  /* 0x3f317218050b7823 */ /* 0x004fe20000000062 */
[----:B------:R-:W-:Y:S01]  /*4870*/  PRMT R5, R42, 0x7773, RZ ;  /* 0x000077732a057816 */ /* 0x000fe200000000ff */
[----:B------:R-:W-:Y:S01]  /*4880*/  IMAD.HI R158, R158, 0x4, RZ ;  /* 0x000000049e9e7827 */ /* 0x000fe200078e02ff */
[----:B-1----:R-:W-:-:S03]  /*4890*/  IADD3 R2, P0, P2, R3, UR6, R14 ;  /* 0x0000000603027c10 */ /* 0x002fc6000fa1e00e */
[----:B------:R3:W-:Y:S01]  /*48a0*/  STG.E.U8 desc[UR10][R32.64], R5 ;  /* 0x0000000520007986 */ /* 0x0007e2000c10110a */
[----:B------:R-:W-:Y:S01]  /*48b0*/  IADD3.X R3, R158, UR5, R15, P0, P2 ;  /* 0x000000059e037c10 */ /* 0x000fe200087e440f */
[----:B------:R-:W-:Y:S06]  /*48c0*/  BAR.SYNC.DEFER_BLOCKING 0x0 ;  /* 0x0000000000007b1d */ /* 0x000fec0000010000 */
[----:B------:R3:W-:Y:S02]  /*48d0*/  STS.128 [R156], R8 ;  /* 0x000000089c007388 */ /* 0x0007e40000000c00 */
[----:B------:R-:W-:Y:S06]  /*48e0*/  BAR.SYNC.DEFER_BLOCKING 0x0 ;  /* 0x0000000000007b1d */ /* 0x000fec0000010000 */
[----:B------:R-:W-:Y:S05]  /*48f0*/  @P1 EXIT ;  /* 0x000000000000194d */ /* 0x000fea0003800000 */
[----:B---3--:R-:W0:Y:S04]  /*4900*/  LDS R5, [R130] ;  /* 0x0000000082057984 */ /* 0x008e280000000800 */
[----:B0-----:R-:W-:Y:S01]  /*4910*/  STG.E desc[UR10][R2.64], R5 ;  /* 0x0000000502007986 */ /* 0x001fe2000c10190a */
[----:B------:R-:W-:Y:S05]  /*4920*/  EXIT ;  /* 0x000000000000794d */ /* 0x000fea0003800000 */
.L_x_2:
[----:B------:R-:W-:-:S00]  /*4930*/  BRA `(.L_x_2) ;  /* 0xfffffffc00fc7947 */ /* 0x000fc0000383ffff */
[----:B------:R-:W-:-:S00]  /*4940*/  NOP ;  /* 0x0000000000007918 */ /* 0x000fc00000000000 */
        /* <DEDUP_REMOVED lines=11> */
.L_x_3:


//--------------------- .nv.global.init           --------------------------
	.section	.nv.global.init,"aw",@progbits
.nv.global.init:
	.type		_$_str,@object
	.size		_$_str,(.L_0 - _$_str)
_$_str:
        /*0000*/ 	.byte	0x5f, 0x5f, 0x43, 0x55, 0x44, 0x41, 0x5f, 0x46, 0x54, 0x5a, 0x00
.L_0:


//--------------------- .nv.shared.attn_fwd       --------------------------
	.section	.nv.shared.attn_fwd,"aw",@nobits
	.sectionflags	@""
	.align	16
	.zero		1024


//--------------------- .nv.shared.reserved.0     --------------------------
	.section	.nv.shared.reserved.0,"aw",@nobits
	.weak		__nv_reservedSMEM_offset_0_alias
	.size		__nv_reservedSMEM_offset_0_alias, 0, 0
	.other		__nv_reservedSMEM_offset_0_alias,@"STO_CUDA_RESERVED_SHARED STV_DEFAULT"
__nv_reservedSMEM_offset_0_alias:
	.zero		0


//--------------------- .nv.constant0.attn_fwd    --------------------------
	.section	.nv.constant0.attn_fwd,"a",@progbits
	.sectionflags	@""
	.align	4
.nv.constant0.attn_fwd:
	.zero		664


//--------------------- SYMBOLS --------------------------

	.type		.nv.reservedSmem.offset0,@object
	.size		.nv.reservedSmem.offset0,0x4
